//
// Generated by NVIDIA NVVM Compiler
//
// Compiler Build ID: CL-36424714
// Cuda compilation tools, release 13.0, V13.0.88
// Based on NVVM 20.0.0
//

.version 9.0
.target sm_100
.address_size 64

	// .globl	_Z8timestepPfS_S_S_S_S_S_S_S_S_S_iiPiS0_S0_S0_S_S_fiffS0_S0_S0_

.visible .entry _Z8timestepPfS_S_S_S_S_S_S_S_S_S_iiPiS0_S0_S0_S_S_fiffS0_S0_S0_(
	.param .u64 .ptr .align 1 _Z8timestepPfS_S_S_S_S_S_S_S_S_S_iiPiS0_S0_S0_S_S_fiffS0_S0_S0__param_0,
	.param .u64 .ptr .align 1 _Z8timestepPfS_S_S_S_S_S_S_S_S_S_iiPiS0_S0_S0_S_S_fiffS0_S0_S0__param_1,
	.param .u64 .ptr .align 1 _Z8timestepPfS_S_S_S_S_S_S_S_S_S_iiPiS0_S0_S0_S_S_fiffS0_S0_S0__param_2,
	.param .u64 .ptr .align 1 _Z8timestepPfS_S_S_S_S_S_S_S_S_S_iiPiS0_S0_S0_S_S_fiffS0_S0_S0__param_3,
	.param .u64 .ptr .align 1 _Z8timestepPfS_S_S_S_S_S_S_S_S_S_iiPiS0_S0_S0_S_S_fiffS0_S0_S0__param_4,
	.param .u64 .ptr .align 1 _Z8timestepPfS_S_S_S_S_S_S_S_S_S_iiPiS0_S0_S0_S_S_fiffS0_S0_S0__param_5,
	.param .u64 .ptr .align 1 _Z8timestepPfS_S_S_S_S_S_S_S_S_S_iiPiS0_S0_S0_S_S_fiffS0_S0_S0__param_6,
	.param .u64 .ptr .align 1 _Z8timestepPfS_S_S_S_S_S_S_S_S_S_iiPiS0_S0_S0_S_S_fiffS0_S0_S0__param_7,
	.param .u64 .ptr .align 1 _Z8timestepPfS_S_S_S_S_S_S_S_S_S_iiPiS0_S0_S0_S_S_fiffS0_S0_S0__param_8,
	.param .u64 .ptr .align 1 _Z8timestepPfS_S_S_S_S_S_S_S_S_S_iiPiS0_S0_S0_S_S_fiffS0_S0_S0__param_9,
	.param .u64 .ptr .align 1 _Z8timestepPfS_S_S_S_S_S_S_S_S_S_iiPiS0_S0_S0_S_S_fiffS0_S0_S0__param_10,
	.param .u32 _Z8timestepPfS_S_S_S_S_S_S_S_S_S_iiPiS0_S0_S0_S_S_fiffS0_S0_S0__param_11,
	.param .u32 _Z8timestepPfS_S_S_S_S_S_S_S_S_S_iiPiS0_S0_S0_S_S_fiffS0_S0_S0__param_12,
	.param .u64 .ptr .align 1 _Z8timestepPfS_S_S_S_S_S_S_S_S_S_iiPiS0_S0_S0_S_S_fiffS0_S0_S0__param_13,
	.param .u64 .ptr .align 1 _Z8timestepPfS_S_S_S_S_S_S_S_S_S_iiPiS0_S0_S0_S_S_fiffS0_S0_S0__param_14,
	.param .u64 .ptr .align 1 _Z8timestepPfS_S_S_S_S_S_S_S_S_S_iiPiS0_S0_S0_S_S_fiffS0_S0_S0__param_15,
	.param .u64 .ptr .align 1 _Z8timestepPfS_S_S_S_S_S_S_S_S_S_iiPiS0_S0_S0_S_S_fiffS0_S0_S0__param_16,
	.param .u64 .ptr .align 1 _Z8timestepPfS_S_S_S_S_S_S_S_S_S_iiPiS0_S0_S0_S_S_fiffS0_S0_S0__param_17,
	.param .u64 .ptr .align 1 _Z8timestepPfS_S_S_S_S_S_S_S_S_S_iiPiS0_S0_S0_S_S_fiffS0_S0_S0__param_18,
	.param .f32 _Z8timestepPfS_S_S_S_S_S_S_S_S_S_iiPiS0_S0_S0_S_S_fiffS0_S0_S0__param_19,
	.param .u32 _Z8timestepPfS_S_S_S_S_S_S_S_S_S_iiPiS0_S0_S0_S_S_fiffS0_S0_S0__param_20,
	.param .f32 _Z8timestepPfS_S_S_S_S_S_S_S_S_S_iiPiS0_S0_S0_S_S_fiffS0_S0_S0__param_21,
	.param .f32 _Z8timestepPfS_S_S_S_S_S_S_S_S_S_iiPiS0_S0_S0_S_S_fiffS0_S0_S0__param_22,
	.param .u64 .ptr .align 1 _Z8timestepPfS_S_S_S_S_S_S_S_S_S_iiPiS0_S0_S0_S_S_fiffS0_S0_S0__param_23,
	.param .u64 .ptr .align 1 _Z8timestepPfS_S_S_S_S_S_S_S_S_S_iiPiS0_S0_S0_S_S_fiffS0_S0_S0__param_24,
	.param .u64 .ptr .align 1 _Z8timestepPfS_S_S_S_S_S_S_S_S_S_iiPiS0_S0_S0_S_S_fiffS0_S0_S0__param_25
)
{
	.reg .pred 	%p<8>;
	.reg .b32 	%r<85>;
	.reg .b32 	%f<234>;
	.reg .b64 	%rd<162>;
	.reg .b64 	%fd<28>;

	ld.param.u64 	%rd60, [_Z8timestepPfS_S_S_S_S_S_S_S_S_S_iiPiS0_S0_S0_S_S_fiffS0_S0_S0__param_0];
	ld.param.u64 	%rd61, [_Z8timestepPfS_S_S_S_S_S_S_S_S_S_iiPiS0_S0_S0_S_S_fiffS0_S0_S0__param_1];
	ld.param.u64 	%rd44, [_Z8timestepPfS_S_S_S_S_S_S_S_S_S_iiPiS0_S0_S0_S_S_fiffS0_S0_S0__param_2];
	ld.param.u64 	%rd45, [_Z8timestepPfS_S_S_S_S_S_S_S_S_S_iiPiS0_S0_S0_S_S_fiffS0_S0_S0__param_3];
	ld.param.u64 	%rd46, [_Z8timestepPfS_S_S_S_S_S_S_S_S_S_iiPiS0_S0_S0_S_S_fiffS0_S0_S0__param_4];
	ld.param.u64 	%rd47, [_Z8timestepPfS_S_S_S_S_S_S_S_S_S_iiPiS0_S0_S0_S_S_fiffS0_S0_S0__param_5];
	ld.param.u64 	%rd48, [_Z8timestepPfS_S_S_S_S_S_S_S_S_S_iiPiS0_S0_S0_S_S_fiffS0_S0_S0__param_6];
	ld.param.u64 	%rd49, [_Z8timestepPfS_S_S_S_S_S_S_S_S_S_iiPiS0_S0_S0_S_S_fiffS0_S0_S0__param_7];
	ld.param.u64 	%rd62, [_Z8timestepPfS_S_S_S_S_S_S_S_S_S_iiPiS0_S0_S0_S_S_fiffS0_S0_S0__param_8];
	ld.param.u64 	%rd51, [_Z8timestepPfS_S_S_S_S_S_S_S_S_S_iiPiS0_S0_S0_S_S_fiffS0_S0_S0__param_10];
	ld.param.u32 	%r10, [_Z8timestepPfS_S_S_S_S_S_S_S_S_S_iiPiS0_S0_S0_S_S_fiffS0_S0_S0__param_11];
	ld.param.u32 	%r12, [_Z8timestepPfS_S_S_S_S_S_S_S_S_S_iiPiS0_S0_S0_S_S_fiffS0_S0_S0__param_12];
	ld.param.u64 	%rd52, [_Z8timestepPfS_S_S_S_S_S_S_S_S_S_iiPiS0_S0_S0_S_S_fiffS0_S0_S0__param_13];
	ld.param.u64 	%rd53, [_Z8timestepPfS_S_S_S_S_S_S_S_S_S_iiPiS0_S0_S0_S_S_fiffS0_S0_S0__param_14];
	ld.param.u64 	%rd56, [_Z8timestepPfS_S_S_S_S_S_S_S_S_S_iiPiS0_S0_S0_S_S_fiffS0_S0_S0__param_17];
	ld.param.f32 	%f6, [_Z8timestepPfS_S_S_S_S_S_S_S_S_S_iiPiS0_S0_S0_S_S_fiffS0_S0_S0__param_19];
	ld.param.u32 	%r11, [_Z8timestepPfS_S_S_S_S_S_S_S_S_S_iiPiS0_S0_S0_S_S_fiffS0_S0_S0__param_20];
	ld.param.f32 	%f7, [_Z8timestepPfS_S_S_S_S_S_S_S_S_S_iiPiS0_S0_S0_S_S_fiffS0_S0_S0__param_21];
	ld.param.f32 	%f8, [_Z8timestepPfS_S_S_S_S_S_S_S_S_S_iiPiS0_S0_S0_S_S_fiffS0_S0_S0__param_22];
	ld.param.u64 	%rd59, [_Z8timestepPfS_S_S_S_S_S_S_S_S_S_iiPiS0_S0_S0_S_S_fiffS0_S0_S0__param_24];
	cvta.to.global.u64 	%rd1, %rd61;
	cvta.to.global.u64 	%rd2, %rd62;
	cvta.to.global.u64 	%rd3, %rd60;
	mov.u32 	%r13, %tid.x;
	mov.u32 	%r14, %ctaid.x;
	mov.u32 	%r15, %ntid.x;
	mad.lo.s32 	%r1, %r14, %r15, %r13;
	mul.lo.s32 	%r2, %r12, %r10;
	setp.ge.s32 	%p1, %r1, %r2;
	@%p1 bra 	$L__BB0_10;
	cvta.to.global.u64 	%rd63, %rd47;
	cvta.to.global.u64 	%rd64, %rd48;
	cvta.to.global.u64 	%rd65, %rd49;
	cvta.to.global.u64 	%rd66, %rd46;
	sub.s32 	%r3, %r2, %r10;
	mul.wide.s32 	%rd67, %r1, 4;
	add.s64 	%rd4, %rd66, %rd67;
	mov.b32 	%r83, 0;
	st.global.u32 	[%rd4], %r83;
	add.s64 	%rd5, %rd3, %rd67;
	ld.global.f32 	%f9, [%rd5];
	add.f32 	%f10, %f9, 0f00000000;
	st.global.f32 	[%rd4], %f10;
	mul.wide.s32 	%rd6, %r2, 4;
	add.s64 	%rd68, %rd5, %rd6;
	ld.global.f32 	%f11, [%rd68];
	add.f32 	%f12, %f11, %f10;
	st.global.f32 	[%rd4], %f12;
	add.s64 	%rd69, %rd68, %rd6;
	ld.global.f32 	%f13, [%rd69];
	add.f32 	%f14, %f13, %f12;
	st.global.f32 	[%rd4], %f14;
	add.s64 	%rd70, %rd69, %rd6;
	ld.global.f32 	%f15, [%rd70];
	add.f32 	%f16, %f15, %f14;
	st.global.f32 	[%rd4], %f16;
	add.s64 	%rd71, %rd70, %rd6;
	ld.global.f32 	%f17, [%rd71];
	add.f32 	%f18, %f17, %f16;
	st.global.f32 	[%rd4], %f18;
	add.s64 	%rd72, %rd71, %rd6;
	ld.global.f32 	%f19, [%rd72];
	add.f32 	%f20, %f19, %f18;
	st.global.f32 	[%rd4], %f20;
	add.s64 	%rd73, %rd72, %rd6;
	ld.global.f32 	%f21, [%rd73];
	add.f32 	%f22, %f21, %f20;
	st.global.f32 	[%rd4], %f22;
	add.s64 	%rd74, %rd73, %rd6;
	ld.global.f32 	%f23, [%rd74];
	add.f32 	%f24, %f23, %f22;
	st.global.f32 	[%rd4], %f24;
	add.s64 	%rd75, %rd74, %rd6;
	ld.global.f32 	%f25, [%rd75];
	add.f32 	%f26, %f25, %f24;
	st.global.f32 	[%rd4], %f26;
	add.s64 	%rd7, %rd63, %rd67;
	st.global.u32 	[%rd7], %r83;
	add.s64 	%rd8, %rd2, %rd67;
	ld.global.f32 	%f27, [%rd8];
	add.f32 	%f28, %f27, 0f00000000;
	st.global.f32 	[%rd7], %f28;
	add.s64 	%rd9, %rd8, %rd6;
	ld.global.f32 	%f29, [%rd9];
	add.f32 	%f30, %f29, %f28;
	st.global.f32 	[%rd7], %f30;
	add.s64 	%rd10, %rd9, %rd6;
	ld.global.f32 	%f31, [%rd10];
	add.f32 	%f32, %f31, %f30;
	st.global.f32 	[%rd7], %f32;
	add.s64 	%rd11, %rd10, %rd6;
	ld.global.f32 	%f33, [%rd11];
	add.f32 	%f34, %f33, %f32;
	st.global.f32 	[%rd7], %f34;
	add.s64 	%rd12, %rd11, %rd6;
	ld.global.f32 	%f35, [%rd12];
	add.f32 	%f36, %f35, %f34;
	st.global.f32 	[%rd7], %f36;
	ld.global.f32 	%f37, [%rd68];
	ld.global.f32 	%f38, [%rd70];
	sub.f32 	%f39, %f37, %f38;
	ld.global.f32 	%f40, [%rd72];
	add.f32 	%f41, %f39, %f40;
	ld.global.f32 	%f42, [%rd73];
	sub.f32 	%f43, %f41, %f42;
	ld.global.f32 	%f44, [%rd74];
	sub.f32 	%f45, %f43, %f44;
	ld.global.f32 	%f46, [%rd75];
	add.f32 	%f47, %f45, %f46;
	ld.global.f32 	%f48, [%rd4];
	div.rn.f32 	%f49, %f47, %f48;
	add.s64 	%rd13, %rd64, %rd67;
	st.global.f32 	[%rd13], %f49;
	ld.global.f32 	%f50, [%rd69];
	ld.global.f32 	%f51, [%rd71];
	sub.f32 	%f52, %f50, %f51;
	ld.global.f32 	%f53, [%rd72];
	add.f32 	%f54, %f52, %f53;
	ld.global.f32 	%f55, [%rd73];
	add.f32 	%f56, %f54, %f55;
	ld.global.f32 	%f57, [%rd74];
	sub.f32 	%f58, %f56, %f57;
	ld.global.f32 	%f59, [%rd75];
	sub.f32 	%f60, %f58, %f59;
	ld.global.f32 	%f61, [%rd4];
	div.rn.f32 	%f233, %f60, %f61;
	add.s64 	%rd14, %rd65, %rd67;
	st.global.f32 	[%rd14], %f233;
	cvt.rn.f32.s32 	%f2, %r11;
	add.f32 	%f62, %f6, %f2;
	mul.f32 	%f3, %f62, 0f3F000000;
	sub.f32 	%f63, %f6, %f2;
	cvt.f64.f32 	%fd1, %f63;
	cvta.to.global.u64 	%rd76, %rd56;
	add.s64 	%rd161, %rd76, 4;
	cvta.to.global.u64 	%rd77, %rd53;
	add.s64 	%rd160, %rd77, 4;
	cvta.to.global.u64 	%rd78, %rd52;
	add.s64 	%rd159, %rd78, 4;
	cvta.to.global.u64 	%rd18, %rd44;
	cvta.to.global.u64 	%rd19, %rd45;
	mov.u32 	%r82, %r1;
	mov.u32 	%r84, %r83;
$L__BB0_2:
	ld.global.u32 	%r17, [%rd159+-4];
	cvt.rn.f32.s32 	%f64, %r17;
	ld.global.f32 	%f65, [%rd13];
	ld.global.u32 	%r18, [%rd160+-4];
	cvt.rn.f32.s32 	%f66, %r18;
	mul.f32 	%f67, %f233, %f66;
	fma.rn.f32 	%f68, %f65, %f64, %f67;
	mul.f32 	%f69, %f68, 0f40400000;
	ld.global.f32 	%f70, [%rd161+-4];
	ld.global.f32 	%f71, [%rd4];
	mul.f32 	%f72, %f70, %f71;
	cvt.f64.f32 	%fd2, %f72;
	add.f32 	%f73, %f69, 0f3F800000;
	cvt.f64.f32 	%fd3, %f73;
	cvt.f64.f32 	%fd4, %f69;
	mul.f64 	%fd5, %fd4, 0d3FE0000000000000;
	fma.rn.f64 	%fd6, %fd5, %fd4, %fd3;
	mul.f32 	%f74, %f233, %f233;
	fma.rn.f32 	%f75, %f65, %f65, %f74;
	cvt.f64.f32 	%fd7, %f75;
	fma.rn.f64 	%fd8, %fd7, 0dBFF8000000000000, %fd6;
	mul.f64 	%fd9, %fd8, %fd2;
	cvt.rn.f32.f64 	%f76, %fd9;
	mul.wide.s32 	%rd79, %r82, 4;
	add.s64 	%rd23, %rd18, %rd79;
	st.global.f32 	[%rd23], %f76;
	ld.global.f32 	%f77, [%rd161+-4];
	mul.f32 	%f78, %f77, 0f40400000;
	ld.global.f32 	%f79, [%rd4];
	mul.f32 	%f80, %f78, %f79;
	ld.global.f32 	%f81, [%rd7];
	sub.f32 	%f82, %f81, %f3;
	mul.f32 	%f83, %f80, %f82;
	cvt.f64.f32 	%fd10, %f83;
	ld.global.u32 	%r19, [%rd160+-4];
	cvt.rn.f64.s32 	%fd11, %r19;
	mul.f64 	%fd12, %fd11, 0d3F50624DD2F1A9FC;
	mul.f64 	%fd13, %fd12, %fd10;
	div.rn.f64 	%fd14, %fd13, %fd1;
	cvt.rn.f32.f64 	%f84, %fd14;
	add.s64 	%rd24, %rd19, %rd79;
	st.global.f32 	[%rd24], %f84;
	mul.wide.s32 	%rd80, %r83, 4;
	add.s64 	%rd25, %rd5, %rd80;
	ld.global.f32 	%f85, [%rd25];
	ld.global.f32 	%f86, [%rd23];
	sub.f32 	%f87, %f85, %f86;
	mul.f32 	%f88, %f7, %f87;
	sub.f32 	%f89, %f85, %f88;
	add.f32 	%f90, %f89, %f84;
	add.s64 	%rd26, %rd1, %rd79;
	st.global.f32 	[%rd26], %f90;
	setp.eq.s32 	%p2, %r84, 8;
	@%p2 bra 	$L__BB0_4;
	ld.global.u32 	%r20, [%rd159];
	cvt.rn.f32.s32 	%f91, %r20;
	ld.global.f32 	%f92, [%rd13];
	ld.global.u32 	%r21, [%rd160];
	cvt.rn.f32.s32 	%f93, %r21;
	ld.global.f32 	%f94, [%rd14];
	mul.f32 	%f95, %f94, %f93;
	fma.rn.f32 	%f96, %f92, %f91, %f95;
	mul.f32 	%f97, %f96, 0f40400000;
	ld.global.f32 	%f98, [%rd161];
	ld.global.f32 	%f99, [%rd4];
	mul.f32 	%f100, %f98, %f99;
	cvt.f64.f32 	%fd15, %f100;
	add.f32 	%f101, %f97, 0f3F800000;
	cvt.f64.f32 	%fd16, %f101;
	cvt.f64.f32 	%fd17, %f97;
	mul.f64 	%fd18, %fd17, 0d3FE0000000000000;
	fma.rn.f64 	%fd19, %fd18, %fd17, %fd16;
	mul.f32 	%f102, %f94, %f94;
	fma.rn.f32 	%f103, %f92, %f92, %f102;
	cvt.f64.f32 	%fd20, %f103;
	fma.rn.f64 	%fd21, %fd20, 0dBFF8000000000000, %fd19;
	mul.f64 	%fd22, %fd21, %fd15;
	cvt.rn.f32.f64 	%f104, %fd22;
	add.s64 	%rd81, %rd23, %rd6;
	st.global.f32 	[%rd81], %f104;
	ld.global.f32 	%f105, [%rd161];
	mul.f32 	%f106, %f105, 0f40400000;
	ld.global.f32 	%f107, [%rd4];
	mul.f32 	%f108, %f106, %f107;
	ld.global.f32 	%f109, [%rd7];
	sub.f32 	%f110, %f109, %f3;
	mul.f32 	%f111, %f108, %f110;
	cvt.f64.f32 	%fd23, %f111;
	ld.global.u32 	%r22, [%rd160];
	cvt.rn.f64.s32 	%fd24, %r22;
	mul.f64 	%fd25, %fd24, 0d3F50624DD2F1A9FC;
	mul.f64 	%fd26, %fd25, %fd23;
	div.rn.f64 	%fd27, %fd26, %fd1;
	cvt.rn.f32.f64 	%f112, %fd27;
	add.s64 	%rd82, %rd24, %rd6;
	st.global.f32 	[%rd82], %f112;
	add.s64 	%rd83, %rd25, %rd6;
	ld.global.f32 	%f113, [%rd83];
	ld.global.f32 	%f114, [%rd81];
	sub.f32 	%f115, %f113, %f114;
	mul.f32 	%f116, %f7, %f115;
	sub.f32 	%f117, %f113, %f116;
	add.f32 	%f118, %f117, %f112;
	add.s64 	%rd84, %rd26, %rd6;
	st.global.f32 	[%rd84], %f118;
	add.s32 	%r84, %r84, 2;
	ld.global.f32 	%f233, [%rd14];
	shl.b32 	%r23, %r2, 1;
	add.s32 	%r83, %r83, %r23;
	add.s32 	%r82, %r82, %r23;
	add.s64 	%rd161, %rd161, 8;
	add.s64 	%rd160, %rd160, 8;
	add.s64 	%rd159, %rd159, 8;
	bra.uni 	$L__BB0_2;
$L__BB0_4:
	ld.param.u64 	%rd157, [_Z8timestepPfS_S_S_S_S_S_S_S_S_S_iiPiS0_S0_S0_S_S_fiffS0_S0_S0__param_18];
	ld.param.u64 	%rd156, [_Z8timestepPfS_S_S_S_S_S_S_S_S_S_iiPiS0_S0_S0_S_S_fiffS0_S0_S0__param_16];
	ld.param.u64 	%rd155, [_Z8timestepPfS_S_S_S_S_S_S_S_S_S_iiPiS0_S0_S0_S_S_fiffS0_S0_S0__param_15];
	ld.param.u64 	%rd154, [_Z8timestepPfS_S_S_S_S_S_S_S_S_S_iiPiS0_S0_S0_S_S_fiffS0_S0_S0__param_9];
	cvta.to.global.u64 	%rd85, %rd157;
	cvta.to.global.u64 	%rd86, %rd156;
	cvta.to.global.u64 	%rd87, %rd155;
	setp.lt.s32 	%p3, %r1, %r3;
	setp.ge.s32 	%p4, %r1, %r10;
	ld.global.u32 	%r24, [%rd87];
	cvt.rn.f32.s32 	%f119, %r24;
	ld.global.f32 	%f120, [%rd13];
	ld.global.u32 	%r25, [%rd86];
	cvt.rn.f32.s32 	%f121, %r25;
	ld.global.f32 	%f122, [%rd14];
	mul.f32 	%f123, %f122, %f121;
	fma.rn.f32 	%f124, %f120, %f119, %f123;
	ld.global.f32 	%f125, [%rd7];
	ld.global.f32 	%f126, [%rd85];
	mul.f32 	%f127, %f125, %f126;
	fma.rn.f32 	%f128, %f124, 0f40400000, 0f3F800000;
	mul.f32 	%f129, %f127, %f128;
	cvta.to.global.u64 	%rd88, %rd51;
	mul.wide.s32 	%rd89, %r1, 4;
	add.s64 	%rd90, %rd88, %rd89;
	st.global.f32 	[%rd90], %f129;
	ld.global.f32 	%f130, [%rd8];
	sub.f32 	%f131, %f130, %f129;
	mul.f32 	%f132, %f8, %f131;
	sub.f32 	%f133, %f130, %f132;
	cvta.to.global.u64 	%rd91, %rd154;
	add.s64 	%rd30, %rd91, %rd89;
	st.global.f32 	[%rd30], %f133;
	ld.global.u32 	%r26, [%rd87+4];
	cvt.rn.f32.s32 	%f134, %r26;
	ld.global.f32 	%f135, [%rd13];
	ld.global.u32 	%r27, [%rd86+4];
	cvt.rn.f32.s32 	%f136, %r27;
	ld.global.f32 	%f137, [%rd14];
	mul.f32 	%f138, %f137, %f136;
	fma.rn.f32 	%f139, %f135, %f134, %f138;
	ld.global.f32 	%f140, [%rd7];
	ld.global.f32 	%f141, [%rd85+4];
	mul.f32 	%f142, %f140, %f141;
	fma.rn.f32 	%f143, %f139, 0f40400000, 0f3F800000;
	mul.f32 	%f144, %f142, %f143;
	add.s64 	%rd92, %rd90, %rd6;
	st.global.f32 	[%rd92], %f144;
	ld.global.f32 	%f145, [%rd9];
	sub.f32 	%f146, %f145, %f144;
	mul.f32 	%f147, %f8, %f146;
	sub.f32 	%f148, %f145, %f147;
	add.s64 	%rd31, %rd30, %rd6;
	st.global.f32 	[%rd31], %f148;
	ld.global.u32 	%r28, [%rd87+8];
	cvt.rn.f32.s32 	%f149, %r28;
	ld.global.f32 	%f150, [%rd13];
	ld.global.u32 	%r29, [%rd86+8];
	cvt.rn.f32.s32 	%f151, %r29;
	ld.global.f32 	%f152, [%rd14];
	mul.f32 	%f153, %f152, %f151;
	fma.rn.f32 	%f154, %f150, %f149, %f153;
	ld.global.f32 	%f155, [%rd7];
	ld.global.f32 	%f156, [%rd85+8];
	mul.f32 	%f157, %f155, %f156;
	fma.rn.f32 	%f158, %f154, 0f40400000, 0f3F800000;
	mul.f32 	%f159, %f157, %f158;
	add.s64 	%rd93, %rd92, %rd6;
	st.global.f32 	[%rd93], %f159;
	ld.global.f32 	%f160, [%rd10];
	sub.f32 	%f161, %f160, %f159;
	mul.f32 	%f162, %f8, %f161;
	sub.f32 	%f163, %f160, %f162;
	add.s64 	%rd32, %rd31, %rd6;
	st.global.f32 	[%rd32], %f163;
	ld.global.u32 	%r30, [%rd87+12];
	cvt.rn.f32.s32 	%f164, %r30;
	ld.global.f32 	%f165, [%rd13];
	ld.global.u32 	%r31, [%rd86+12];
	cvt.rn.f32.s32 	%f166, %r31;
	ld.global.f32 	%f167, [%rd14];
	mul.f32 	%f168, %f167, %f166;
	fma.rn.f32 	%f169, %f165, %f164, %f168;
	ld.global.f32 	%f170, [%rd7];
	ld.global.f32 	%f171, [%rd85+12];
	mul.f32 	%f172, %f170, %f171;
	fma.rn.f32 	%f173, %f169, 0f40400000, 0f3F800000;
	mul.f32 	%f174, %f172, %f173;
	add.s64 	%rd94, %rd93, %rd6;
	st.global.f32 	[%rd94], %f174;
	ld.global.f32 	%f175, [%rd11];
	sub.f32 	%f176, %f175, %f174;
	mul.f32 	%f177, %f8, %f176;
	sub.f32 	%f178, %f175, %f177;
	add.s64 	%rd33, %rd32, %rd6;
	st.global.f32 	[%rd33], %f178;
	ld.global.u32 	%r32, [%rd87+16];
	cvt.rn.f32.s32 	%f179, %r32;
	ld.global.f32 	%f180, [%rd13];
	ld.global.u32 	%r33, [%rd86+16];
	cvt.rn.f32.s32 	%f181, %r33;
	ld.global.f32 	%f182, [%rd14];
	mul.f32 	%f183, %f182, %f181;
	fma.rn.f32 	%f184, %f180, %f179, %f183;
	ld.global.f32 	%f185, [%rd7];
	ld.global.f32 	%f186, [%rd85+16];
	mul.f32 	%f187, %f185, %f186;
	fma.rn.f32 	%f188, %f184, 0f40400000, 0f3F800000;
	mul.f32 	%f189, %f187, %f188;
	add.s64 	%rd95, %rd94, %rd6;
	st.global.f32 	[%rd95], %f189;
	ld.global.f32 	%f190, [%rd12];
	sub.f32 	%f191, %f190, %f189;
	mul.f32 	%f192, %f8, %f191;
	sub.f32 	%f193, %f190, %f192;
	add.s64 	%rd34, %rd33, %rd6;
	st.global.f32 	[%rd34], %f193;
	add.s64 	%rd35, %rd1, %rd89;
	add.s64 	%rd36, %rd35, %rd6;
	add.s64 	%rd37, %rd36, %rd6;
	add.s64 	%rd38, %rd37, %rd6;
	add.s64 	%rd39, %rd38, %rd6;
	add.s64 	%rd40, %rd39, %rd6;
	add.s64 	%rd41, %rd40, %rd6;
	add.s64 	%rd42, %rd41, %rd6;
	add.s64 	%rd43, %rd42, %rd6;
	and.pred  	%p5, %p4, %p3;
	@%p5 bra 	$L__BB0_6;
	ld.param.u64 	%rd158, [_Z8timestepPfS_S_S_S_S_S_S_S_S_S_iiPiS0_S0_S0_S_S_fiffS0_S0_S0__param_23];
	cvta.to.global.u64 	%rd96, %rd158;
	ld.global.u32 	%r34, [%rd96];
	mul.lo.s32 	%r35, %r34, %r2;
	mul.wide.s32 	%rd97, %r35, 4;
	add.s64 	%rd98, %rd5, %rd97;
	ld.global.f32 	%f194, [%rd98];
	st.global.f32 	[%rd35], %f194;
	ld.global.u32 	%r36, [%rd96+4];
	mul.lo.s32 	%r37, %r36, %r2;
	mul.wide.s32 	%rd99, %r37, 4;
	add.s64 	%rd100, %rd5, %rd99;
	ld.global.f32 	%f195, [%rd100];
	st.global.f32 	[%rd36], %f195;
	ld.global.u32 	%r38, [%rd96+8];
	mul.lo.s32 	%r39, %r38, %r2;
	mul.wide.s32 	%rd101, %r39, 4;
	add.s64 	%rd102, %rd5, %rd101;
	ld.global.f32 	%f196, [%rd102];
	st.global.f32 	[%rd37], %f196;
	ld.global.u32 	%r40, [%rd96+12];
	mul.lo.s32 	%r41, %r40, %r2;
	mul.wide.s32 	%rd103, %r41, 4;
	add.s64 	%rd104, %rd5, %rd103;
	ld.global.f32 	%f197, [%rd104];
	st.global.f32 	[%rd38], %f197;
	ld.global.u32 	%r42, [%rd96+16];
	mul.lo.s32 	%r43, %r42, %r2;
	mul.wide.s32 	%rd105, %r43, 4;
	add.s64 	%rd106, %rd5, %rd105;
	ld.global.f32 	%f198, [%rd106];
	st.global.f32 	[%rd39], %f198;
	ld.global.u32 	%r44, [%rd96+20];
	mul.lo.s32 	%r45, %r44, %r2;
	mul.wide.s32 	%rd107, %r45, 4;
	add.s64 	%rd108, %rd5, %rd107;
	ld.global.f32 	%f199, [%rd108];
	st.global.f32 	[%rd40], %f199;
	ld.global.u32 	%r46, [%rd96+24];
	mul.lo.s32 	%r47, %r46, %r2;
	mul.wide.s32 	%rd109, %r47, 4;
	add.s64 	%rd110, %rd5, %rd109;
	ld.global.f32 	%f200, [%rd110];
	st.global.f32 	[%rd41], %f200;
	ld.global.u32 	%r48, [%rd96+28];
	mul.lo.s32 	%r49, %r48, %r2;
	mul.wide.s32 	%rd111, %r49, 4;
	add.s64 	%rd112, %rd5, %rd111;
	ld.global.f32 	%f201, [%rd112];
	st.global.f32 	[%rd42], %f201;
	ld.global.u32 	%r50, [%rd96+32];
	mul.lo.s32 	%r51, %r50, %r2;
	mul.wide.s32 	%rd113, %r51, 4;
	add.s64 	%rd114, %rd5, %rd113;
	ld.global.f32 	%f202, [%rd114];
	st.global.f32 	[%rd43], %f202;
$L__BB0_6:
	mul.lo.s32 	%r52, %r2, 3;
	shl.b32 	%r53, %r2, 2;
	ld.global.f32 	%f203, [%rd35];
	cvta.to.global.u64 	%rd115, %rd59;
	add.s64 	%rd117, %rd115, %rd89;
	ld.global.u32 	%r54, [%rd117];
	mul.wide.s32 	%rd118, %r54, 4;
	add.s64 	%rd119, %rd3, %rd118;
	st.global.f32 	[%rd119], %f203;
	ld.global.f32 	%f204, [%rd36];
	add.s64 	%rd120, %rd117, %rd6;
	ld.global.u32 	%r55, [%rd120];
	add.s32 	%r56, %r55, %r2;
	mul.wide.s32 	%rd121, %r56, 4;
	add.s64 	%rd122, %rd3, %rd121;
	st.global.f32 	[%rd122], %f204;
	ld.global.f32 	%f205, [%rd37];
	add.s64 	%rd123, %rd120, %rd6;
	ld.global.u32 	%r57, [%rd123];
	shl.b32 	%r58, %r2, 1;
	add.s32 	%r59, %r57, %r58;
	mul.wide.s32 	%rd124, %r59, 4;
	add.s64 	%rd125, %rd3, %rd124;
	st.global.f32 	[%rd125], %f205;
	ld.global.f32 	%f206, [%rd38];
	add.s64 	%rd126, %rd123, %rd6;
	ld.global.u32 	%r60, [%rd126];
	add.s32 	%r61, %r60, %r52;
	mul.wide.s32 	%rd127, %r61, 4;
	add.s64 	%rd128, %rd3, %rd127;
	st.global.f32 	[%rd128], %f206;
	ld.global.f32 	%f207, [%rd39];
	add.s64 	%rd129, %rd126, %rd6;
	ld.global.u32 	%r62, [%rd129];
	add.s32 	%r63, %r62, %r53;
	mul.wide.s32 	%rd130, %r63, 4;
	add.s64 	%rd131, %rd3, %rd130;
	st.global.f32 	[%rd131], %f207;
	ld.global.f32 	%f208, [%rd40];
	add.s64 	%rd132, %rd129, %rd6;
	ld.global.u32 	%r64, [%rd132];
	mad.lo.s32 	%r65, %r2, 5, %r64;
	mul.wide.s32 	%rd133, %r65, 4;
	add.s64 	%rd134, %rd3, %rd133;
	st.global.f32 	[%rd134], %f208;
	ld.global.f32 	%f209, [%rd41];
	add.s64 	%rd135, %rd132, %rd6;
	ld.global.u32 	%r66, [%rd135];
	mad.lo.s32 	%r67, %r2, 6, %r66;
	mul.wide.s32 	%rd136, %r67, 4;
	add.s64 	%rd137, %rd3, %rd136;
	st.global.f32 	[%rd137], %f209;
	ld.global.f32 	%f210, [%rd42];
	add.s64 	%rd138, %rd135, %rd6;
	ld.global.u32 	%r68, [%rd138];
	mad.lo.s32 	%r69, %r2, 7, %r68;
	mul.wide.s32 	%rd139, %r69, 4;
	add.s64 	%rd140, %rd3, %rd139;
	st.global.f32 	[%rd140], %f210;
	ld.global.f32 	%f211, [%rd43];
	add.s64 	%rd141, %rd138, %rd6;
	ld.global.u32 	%r70, [%rd141];
	shl.b32 	%r71, %r2, 3;
	add.s32 	%r72, %r70, %r71;
	mul.wide.s32 	%rd142, %r72, 4;
	add.s64 	%rd143, %rd3, %rd142;
	st.global.f32 	[%rd143], %f211;
	ld.global.f32 	%f212, [%rd30];
	ld.global.u32 	%r73, [%rd117];
	mul.wide.s32 	%rd144, %r73, 4;
	add.s64 	%rd145, %rd2, %rd144;
	st.global.f32 	[%rd145], %f212;
	ld.global.f32 	%f213, [%rd31];
	ld.global.u32 	%r74, [%rd120];
	add.s32 	%r75, %r74, %r2;
	mul.wide.s32 	%rd146, %r75, 4;
	add.s64 	%rd147, %rd2, %rd146;
	st.global.f32 	[%rd147], %f213;
	ld.global.f32 	%f214, [%rd32];
	ld.global.u32 	%r76, [%rd123];
	add.s32 	%r77, %r76, %r58;
	mul.wide.s32 	%rd148, %r77, 4;
	add.s64 	%rd149, %rd2, %rd148;
	st.global.f32 	[%rd149], %f214;
	ld.global.f32 	%f215, [%rd33];
	ld.global.u32 	%r78, [%rd126];
	add.s32 	%r79, %r78, %r52;
	mul.wide.s32 	%rd150, %r79, 4;
	add.s64 	%rd151, %rd2, %rd150;
	st.global.f32 	[%rd151], %f215;
	ld.global.f32 	%f216, [%rd34];
	ld.global.u32 	%r80, [%rd129];
	add.s32 	%r81, %r80, %r53;
	mul.wide.s32 	%rd152, %r81, 4;
	add.s64 	%rd153, %rd2, %rd152;
	st.global.f32 	[%rd153], %f216;
	@%p3 bra 	$L__BB0_8;
	ld.global.f32 	%f217, [%rd8];
	sub.f32 	%f218, %f2, %f217;
	ld.global.f32 	%f219, [%rd9];
	sub.f32 	%f220, %f218, %f219;
	ld.global.f32 	%f221, [%rd10];
	sub.f32 	%f222, %f220, %f221;
	ld.global.f32 	%f223, [%rd11];
	sub.f32 	%f224, %f222, %f223;
	st.global.f32 	[%rd12], %f224;
$L__BB0_8:
	setp.ge.s32 	%p7, %r1, %r10;
	@%p7 bra 	$L__BB0_10;
	ld.global.f32 	%f225, [%rd8];
	sub.f32 	%f226, %f6, %f225;
	ld.global.f32 	%f227, [%rd9];
	sub.f32 	%f228, %f226, %f227;
	ld.global.f32 	%f229, [%rd11];
	sub.f32 	%f230, %f228, %f229;
	ld.global.f32 	%f231, [%rd12];
	sub.f32 	%f232, %f230, %f231;
	st.global.f32 	[%rd10], %f232;
$L__BB0_10:
	ret;

}


// ===== COMPILED SASS (sm_100) =====

	.target	sm_100

	.elftype	@"ET_EXEC"


//--------------------- .note.nv.tkinfo           --------------------------
	.section	.note.nv.tkinfo,"",@"SHT_NOTE"
	.sectionflags	@"SHF_NOTE_NV_TKINFO"
	.tkinfo
        /*0018*/ 	.word	0x00000002
        /*0030*/ 	.string	""
        /*0030*/ 	.string	"ptxas"
        /*0030*/ 	.string	"Cuda compilation tools, release 13.0, V13.0.88"
        /*0030*/ 	.string	"Build cuda_13.0.r13.0/compiler.36424714_0"
        /*0030*/ 	.string	"-arch sm_100 -m 64 "



//--------------------- .note.nv.cuinfo           --------------------------
	.section	.note.nv.cuinfo,"",@"SHT_NOTE"
	.sectionflags	@"SHF_NOTE_NV_CUINFO"
        /*0018*/ 	.short	0x0002
        /*001a*/ 	.short	0x0064
        /*001c*/ 	.short	0x0082
	.zero		2


//--------------------- .nv.info                  --------------------------
	.section	.nv.info,"",@"SHT_CUDA_INFO"
	.align	4


	//----- nvinfo : EIATTR_REGCOUNT
	.align		4
        /*0000*/ 	.byte	0x04, 0x2f
        /*0002*/ 	.short	(.L_1 - .L_0)
	.align		4
.L_0:
        /*0004*/ 	.word	index@(_Z8timestepPfS_S_S_S_S_S_S_S_S_S_iiPiS0_S0_S0_S_S_fiffS0_S0_S0_)
        /*0008*/ 	.word	0x0000003c


	//----- nvinfo : EIATTR_FRAME_SIZE
	.align		4
.L_1:
        /*000c*/ 	.byte	0x04, 0x11
        /*000e*/ 	.short	(.L_3 - .L_2)
	.align		4
.L_2:
        /*0010*/ 	.word	index@($__internal_1_$__cuda_sm3x_div_rn_noftz_f32_slowpath)
        /*0014*/ 	.word	0x00000000


	//----- nvinfo : EIATTR_FRAME_SIZE
	.align		4
.L_3:
        /*0018*/ 	.byte	0x04, 0x11
        /*001a*/ 	.short	(.L_5 - .L_4)
	.align		4
.L_4:
        /*001c*/ 	.word	index@($__internal_0_$__cuda_sm20_div_rn_f64_full)
        /*0020*/ 	.word	0x00000000


	//----- nvinfo : EIATTR_FRAME_SIZE
	.align		4
.L_5:
        /*0024*/ 	.byte	0x04, 0x11
        /*0026*/ 	.short	(.L_7 - .L_6)
	.align		4
.L_6:
        /*0028*/ 	.word	index@(_Z8timestepPfS_S_S_S_S_S_S_S_S_S_iiPiS0_S0_S0_S_S_fiffS0_S0_S0_)
        /*002c*/ 	.word	0x00000000


	//----- nvinfo : EIATTR_MIN_STACK_SIZE
	.align		4
.L_7:
        /*0030*/ 	.byte	0x04, 0x12
        /*0032*/ 	.short	(.L_9 - .L_8)
	.align		4
.L_8:
        /*0034*/ 	.word	index@(_Z8timestepPfS_S_S_S_S_S_S_S_S_S_iiPiS0_S0_S0_S_S_fiffS0_S0_S0_)
        /*0038*/ 	.word	0x00000000
.L_9:


//--------------------- .nv.compat                --------------------------
	.section	.nv.compat,"",@"SHT_CUDA_COMPAT_INFO"
	.align	4
        /*0000*/ 	.byte	0x02, 0x09, 0x00, 0x00, 0x02, 0x02, 0x01, 0x00, 0x02, 0x05, 0x05, 0x00, 0x03, 0x07, 0x01, 0x01
        /*0010*/ 	.byte	0x02, 0x03, 0x00, 0x00, 0x02, 0x06, 0x01, 0x00, 0x04, 0x0b, 0x08, 0x00, 0x01, 0x00, 0x00, 0x00
        /*0020*/ 	.byte	0x00, 0x00, 0x00, 0x00


//--------------------- .nv.info._Z8timestepPfS_S_S_S_S_S_S_S_S_S_iiPiS0_S0_S0_S_S_fiffS0_S0_S0_ --------------------------
	.section	.nv.info._Z8timestepPfS_S_S_S_S_S_S_S_S_S_iiPiS0_S0_S0_S_S_fiffS0_S0_S0_,"",@"SHT_CUDA_INFO"
	.sectionflags	@""
	.align	4


	//----- nvinfo : EIATTR_CUDA_API_VERSION
	.align		4
        /*0000*/ 	.byte	0x04, 0x37
        /*0002*/ 	.short	(.L_11 - .L_10)
.L_10:
        /*0004*/ 	.word	0x00000082


	//----- nvinfo : EIATTR_KPARAM_INFO
	.align		4
.L_11:
        /*0008*/ 	.byte	0x04, 0x17
        /*000a*/ 	.short	(.L_13 - .L_12)
.L_12:
        /*000c*/ 	.word	0x00000000
        /*0010*/ 	.short	0x0019
        /*0012*/ 	.short	0x00b0
        /*0014*/ 	.byte	0x00, 0xf5, 0x21, 0x00


	//----- nvinfo : EIATTR_KPARAM_INFO
	.align		4
.L_13:
        /*0018*/ 	.byte	0x04, 0x17
        /*001a*/ 	.short	(.L_15 - .L_14)
.L_14:
        /*001c*/ 	.word	0x00000000
        /*0020*/ 	.short	0x0018
        /*0022*/ 	.short	0x00a8
        /*0024*/ 	.byte	0x00, 0xf5, 0x21, 0x00


	//----- nvinfo : EIATTR_KPARAM_INFO
	.align		4
.L_15:
        /*0028*/ 	.byte	0x04, 0x17
        /*002a*/ 	.short	(.L_17 - .L_16)
.L_16:
        /*002c*/ 	.word	0x00000000
        /*0030*/ 	.short	0x0017
        /*0032*/ 	.short	0x00a0
        /*0034*/ 	.byte	0x00, 0xf5, 0x21, 0x00


	//----- nvinfo : EIATTR_KPARAM_INFO
	.align		4
.L_17:
        /*0038*/ 	.byte	0x04, 0x17
        /*003a*/ 	.short	(.L_19 - .L_18)
.L_18:
        /*003c*/ 	.word	0x00000000
        /*0040*/ 	.short	0x0016
        /*0042*/ 	.short	0x009c
        /*0044*/ 	.byte	0x00, 0xf0, 0x11, 0x00


	//----- nvinfo : EIATTR_KPARAM_INFO
	.align		4
.L_19:
        /*0048*/ 	.byte	0x04, 0x17
        /*004a*/ 	.short	(.L_21 - .L_20)
.L_20:
        /*004c*/ 	.word	0x00000000
        /*0050*/ 	.short	0x0015
        /*0052*/ 	.short	0x0098
        /*0054*/ 	.byte	0x00, 0xf0, 0x11, 0x00


	//----- nvinfo : EIATTR_KPARAM_INFO
	.align		4
.L_21:
        /*0058*/ 	.byte	0x04, 0x17
        /*005a*/ 	.short	(.L_23 - .L_22)
.L_22:
        /*005c*/ 	.word	0x00000000
        /*0060*/ 	.short	0x0014
        /*0062*/ 	.short	0x0094
        /*0064*/ 	.byte	0x00, 0xf0, 0x11, 0x00


	//----- nvinfo : EIATTR_KPARAM_INFO
	.align		4
.L_23:
        /*0068*/ 	.byte	0x04, 0x17
        /*006a*/ 	.short	(.L_25 - .L_24)
.L_24:
        /*006c*/ 	.word	0x00000000
        /*0070*/ 	.short	0x0013
        /*0072*/ 	.short	0x0090
        /*0074*/ 	.byte	0x00, 0xf0, 0x11, 0x00


	//----- nvinfo : EIATTR_KPARAM_INFO
	.align		4
.L_25:
        /*0078*/ 	.byte	0x04, 0x17
        /*007a*/ 	.short	(.L_27 - .L_26)
.L_26:
        /*007c*/ 	.word	0x00000000
        /*0080*/ 	.short	0x0012
        /*0082*/ 	.short	0x0088
        /*0084*/ 	.byte	0x00, 0xf5, 0x21, 0x00


	//----- nvinfo : EIATTR_KPARAM_INFO
	.align		4
.L_27:
        /*0088*/ 	.byte	0x04, 0x17
        /*008a*/ 	.short	(.L_29 - .L_28)
.L_28:
        /*008c*/ 	.word	0x00000000
        /*0090*/ 	.short	0x0011
        /*0092*/ 	.short	0x0080
        /*0094*/ 	.byte	0x00, 0xf5, 0x21, 0x00


	//----- nvinfo : EIATTR_KPARAM_INFO
	.align		4
.L_29:
        /*0098*/ 	.byte	0x04, 0x17
        /*009a*/ 	.short	(.L_31 - .L_30)
.L_30:
        /*009c*/ 	.word	0x00000000
        /*00a0*/ 	.short	0x0010
        /*00a2*/ 	.short	0x0078
        /*00a4*/ 	.byte	0x00, 0xf5, 0x21, 0x00


	//----- nvinfo : EIATTR_KPARAM_INFO
	.align		4
.L_31:
        /*00a8*/ 	.byte	0x04, 0x17
        /*00aa*/ 	.short	(.L_33 - .L_32)
.L_32:
        /*00ac*/ 	.word	0x00000000
        /*00b0*/ 	.short	0x000f
        /*00b2*/ 	.short	0x0070
        /*00b4*/ 	.byte	0x00, 0xf5, 0x21, 0x00


	//----- nvinfo : EIATTR_KPARAM_INFO
	.align		4
.L_33:
        /*00b8*/ 	.byte	0x04, 0x17
        /*00ba*/ 	.short	(.L_35 - .L_34)
.L_34:
        /*00bc*/ 	.word	0x00000000
        /*00c0*/ 	.short	0x000e
        /*00c2*/ 	.short	0x0068
        /*00c4*/ 	.byte	0x00, 0xf5, 0x21, 0x00


	//----- nvinfo : EIATTR_KPARAM_INFO
	.align		4
.L_35:
        /*00c8*/ 	.byte	0x04, 0x17
        /*00ca*/ 	.short	(.L_37 - .L_36)
.L_36:
        /*00cc*/ 	.word	0x00000000
        /*00d0*/ 	.short	0x000d
        /*00d2*/ 	.short	0x0060
        /*00d4*/ 	.byte	0x00, 0xf5, 0x21, 0x00


	//----- nvinfo : EIATTR_KPARAM_INFO
	.align		4
.L_37:
        /*00d8*/ 	.byte	0x04, 0x17
        /*00da*/ 	.short	(.L_39 - .L_38)
.L_38:
        /*00dc*/ 	.word	0x00000000
        /*00e0*/ 	.short	0x000c
        /*00e2*/ 	.short	0x005c
        /*00e4*/ 	.byte	0x00, 0xf0, 0x11, 0x00


	//----- nvinfo : EIATTR_KPARAM_INFO
	.align		4
.L_39:
        /*00e8*/ 	.byte	0x04, 0x17
        /*00ea*/ 	.short	(.L_41 - .L_40)
.L_40:
        /*00ec*/ 	.word	0x00000000
        /*00f0*/ 	.short	0x000b
        /*00f2*/ 	.short	0x0058
        /*00f4*/ 	.byte	0x00, 0xf0, 0x11, 0x00


	//----- nvinfo : EIATTR_KPARAM_INFO
	.align		4
.L_41:
        /*00f8*/ 	.byte	0x04, 0x17
        /*00fa*/ 	.short	(.L_43 - .L_42)
.L_42:
        /*00fc*/ 	.word	0x00000000
        /*0100*/ 	.short	0x000a
        /*0102*/ 	.short	0x0050
        /*0104*/ 	.byte	0x00, 0xf5, 0x21, 0x00


	//----- nvinfo : EIATTR_KPARAM_INFO
	.align		4
.L_43:
        /*0108*/ 	.byte	0x04, 0x17
        /*010a*/ 	.short	(.L_45 - .L_44)
.L_44:
        /*010c*/ 	.word	0x00000000
        /*0110*/ 	.short	0x0009
        /*0112*/ 	.short	0x0048
        /*0114*/ 	.byte	0x00, 0xf5, 0x21, 0x00


	//----- nvinfo : EIATTR_KPARAM_INFO
	.align		4
.L_45:
        /*0118*/ 	.byte	0x04, 0x17
        /*011a*/ 	.short	(.L_47 - .L_46)
.L_46:
        /*011c*/ 	.word	0x00000000
        /*0120*/ 	.short	0x0008
        /*0122*/ 	.short	0x0040
        /*0124*/ 	.byte	0x00, 0xf5, 0x21, 0x00


	//----- nvinfo : EIATTR_KPARAM_INFO
	.align		4
.L_47:
        /*0128*/ 	.byte	0x04, 0x17
        /*012a*/ 	.short	(.L_49 - .L_48)
.L_48:
        /*012c*/ 	.word	0x00000000
        /*0130*/ 	.short	0x0007
        /*0132*/ 	.short	0x0038
        /*0134*/ 	.byte	0x00, 0xf5, 0x21, 0x00


	//----- nvinfo : EIATTR_KPARAM_INFO
	.align		4
.L_49:
        /*0138*/ 	.byte	0x04, 0x17
        /*013a*/ 	.short	(.L_51 - .L_50)
.L_50:
        /*013c*/ 	.word	0x00000000
        /*0140*/ 	.short	0x0006
        /*0142*/ 	.short	0x0030
        /*0144*/ 	.byte	0x00, 0xf5, 0x21, 0x00


	//----- nvinfo : EIATTR_KPARAM_INFO
	.align		4
.L_51:
        /*0148*/ 	.byte	0x04, 0x17
        /*014a*/ 	.short	(.L_53 - .L_52)
.L_52:
        /*014c*/ 	.word	0x00000000
        /*0150*/ 	.short	0x0005
        /*0152*/ 	.short	0x0028
        /*0154*/ 	.byte	0x00, 0xf5, 0x21, 0x00


	//----- nvinfo : EIATTR_KPARAM_INFO
	.align		4
.L_53:
        /*0158*/ 	.byte	0x04, 0x17
        /*015a*/ 	.short	(.L_55 - .L_54)
.L_54:
        /*015c*/ 	.word	0x00000000
        /*0160*/ 	.short	0x0004
        /*0162*/ 	.short	0x0020
        /*0164*/ 	.byte	0x00, 0xf5, 0x21, 0x00


	//----- nvinfo : EIATTR_KPARAM_INFO
	.align		4
.L_55:
        /*0168*/ 	.byte	0x04, 0x17
        /*016a*/ 	.short	(.L_57 - .L_56)
.L_56:
        /*016c*/ 	.word	0x00000000
        /*0170*/ 	.short	0x0003
        /*0172*/ 	.short	0x0018
        /*0174*/ 	.byte	0x00, 0xf5, 0x21, 0x00


	//----- nvinfo : EIATTR_KPARAM_INFO
	.align		4
.L_57:
        /*0178*/ 	.byte	0x04, 0x17
        /*017a*/ 	.short	(.L_59 - .L_58)
.L_58:
        /*017c*/ 	.word	0x00000000
        /*0180*/ 	.short	0x0002
        /*0182*/ 	.short	0x0010
        /*0184*/ 	.byte	0x00, 0xf5, 0x21, 0x00


	//----- nvinfo : EIATTR_KPARAM_INFO
	.align		4
.L_59:
        /*0188*/ 	.byte	0x04, 0x17
        /*018a*/ 	.short	(.L_61 - .L_60)
.L_60:
        /*018c*/ 	.word	0x00000000
        /*0190*/ 	.short	0x0001
        /*0192*/ 	.short	0x0008
        /*0194*/ 	.byte	0x00, 0xf5, 0x21, 0x00


	//----- nvinfo : EIATTR_KPARAM_INFO
	.align		4
.L_61:
        /*0198*/ 	.byte	0x04, 0x17
        /*019a*/ 	.short	(.L_63 - .L_62)
.L_62:
        /*019c*/ 	.word	0x00000000
        /*01a0*/ 	.short	0x0000
        /*01a2*/ 	.short	0x0000
        /*01a4*/ 	.byte	0x00, 0xf5, 0x21, 0x00


	//----- nvinfo : EIATTR_SPARSE_MMA_MASK
	.align		4
.L_63:
        /*01a8*/ 	.byte	0x03, 0x50
        /*01aa*/ 	.short	0x0000


	//----- nvinfo : EIATTR_MAXREG_COUNT
	.align		4
        /*01ac*/ 	.byte	0x03, 0x1b
        /*01ae*/ 	.short	0x00ff


	//----- nvinfo : EIATTR_MERCURY_ISA_VERSION
	.align		4
        /*01b0*/ 	.byte	0x03, 0x5f
        /*01b2*/ 	.short	0x0101


	//----- nvinfo : EIATTR_VRC_CTA_INIT_COUNT
	.align		4
        /*01b4*/ 	.byte	0x02, 0x4a
	.zero		1
	.zero		1


	//----- nvinfo : EIATTR_EXIT_INSTR_OFFSETS
	.align		4
        /*01b8*/ 	.byte	0x04, 0x1c
        /*01ba*/ 	.short	(.L_65 - .L_64)


	//   ....[0]....
.L_64:
        /*01bc*/ 	.word	0x00000080


	//   ....[1]....
        /*01c0*/ 	.word	0x000024c0


	//   ....[2]....
        /*01c4*/ 	.word	0x00002570


	//----- nvinfo : EIATTR_CRS_STACK_SIZE
	.align		4
.L_65:
        /*01c8*/ 	.byte	0x04, 0x1e
        /*01ca*/ 	.short	(.L_67 - .L_66)
.L_66:
        /*01cc*/ 	.word	0x00000000


	//----- nvinfo : EIATTR_CBANK_PARAM_SIZE
	.align		4
.L_67:
        /*01d0*/ 	.byte	0x03, 0x19
        /*01d2*/ 	.short	0x00b8


	//----- nvinfo : EIATTR_PARAM_CBANK
	.align		4
        /*01d4*/ 	.byte	0x04, 0x0a
        /*01d6*/ 	.short	(.L_69 - .L_68)
	.align		4
.L_68:
        /*01d8*/ 	.word	index@(.nv.constant0._Z8timestepPfS_S_S_S_S_S_S_S_S_S_iiPiS0_S0_S0_S_S_fiffS0_S0_S0_)
        /*01dc*/ 	.short	0x0380
        /*01de*/ 	.short	0x00b8


	//----- nvinfo : EIATTR_SW_WAR
	.align		4
.L_69:
        /*01e0*/ 	.byte	0x04, 0x36
        /*01e2*/ 	.short	(.L_71 - .L_70)
.L_70:
        /*01e4*/ 	.word	0x00000008
.L_71:


//--------------------- .nv.callgraph             --------------------------
	.section	.nv.callgraph,"",@"SHT_CUDA_CALLGRAPH"
	.align	4
	.sectionentsize	8
	.align		4
        /*0000*/ 	.word	0x00000000
	.align		4
        /*0004*/ 	.word	0xffffffff
	.align		4
        /*0008*/ 	.word	0x00000000
	.align		4
        /*000c*/ 	.word	0xfffffffe
	.align		4
        /*0010*/ 	.word	0x00000000
	.align		4
        /*0014*/ 	.word	0xfffffffd
	.align		4
        /*0018*/ 	.word	0x00000000
	.align		4
        /*001c*/ 	.word	0xfffffffc


//--------------------- .text._Z8timestepPfS_S_S_S_S_S_S_S_S_S_iiPiS0_S0_S0_S_S_fiffS0_S0_S0_ --------------------------
	.section	.text._Z8timestepPfS_S_S_S_S_S_S_S_S_S_iiPiS0_S0_S0_S_S_fiffS0_S0_S0_,"ax",@progbits
	.align	128
        .global         _Z8timestepPfS_S_S_S_S_S_S_S_S_S_iiPiS0_S0_S0_S_S_fiffS0_S0_S0_
        .type           _Z8timestepPfS_S_S_S_S_S_S_S_S_S_iiPiS0_S0_S0_S_S_fiffS0_S0_S0_,@function
        .size           _Z8timestepPfS_S_S_S_S_S_S_S_S_S_iiPiS0_S0_S0_S_S_fiffS0_S0_S0_,(.L_x_32 - _Z8timestepPfS_S_S_S_S_S_S_S_S_S_iiPiS0_S0_S0_S_S_fiffS0_S0_S0_)
        .other          _Z8timestepPfS_S_S_S_S_S_S_S_S_S_iiPiS0_S0_S0_S_S_fiffS0_S0_S0_,@"STO_CUDA_ENTRY STV_DEFAULT"
_Z8timestepPfS_S_S_S_S_S_S_S_S_S_iiPiS0_S0_S0_S_S_fiffS0_S0_S0_:
.text._Z8timestepPfS_S_S_S_S_S_S_S_S_S_iiPiS0_S0_S0_S_S_fiffS0_S0_S0_:
[----:B------:R-:W-:Y:S01]  /*0000*/  LDC R1, c[0x0][0x37c] ;  /* 0x0000df00ff017b82 */ /* 0x000fe20000000800 */
[----:B------:R-:W0:Y:S07]  /*0010*/  S2R R2, SR_TID.X ;  /* 0x0000000000027919 */ /* 0x000e2e0000002100 */
[----:B------:R-:W0:Y:S08]  /*0020*/  S2UR UR4, SR_CTAID.X ;  /* 0x00000000000479c3 */ /* 0x000e300000002500 */
[----:B------:R-:W0:Y:S08]  /*0030*/  LDC R3, c[0x0][0x360] ;  /* 0x0000d800ff037b82 */ /* 0x000e300000000800 */
[----:B------:R-:W1:Y:S01]  /*0040*/  LDC.64 R4, c[0x0][0x3d8] ;  /* 0x0000f600ff047b82 */ /* 0x000e620000000a00 */
[----:B0-----:R-:W-:-:S02]  /*0050*/  IMAD R2, R3, UR4, R2 ;  /* 0x0000000403027c24 */ /* 0x001fc4000f8e0202 */
[----:B-1----:R-:W-:-:S05]  /*0060*/  IMAD R3, R5, R4, RZ ;  /* 0x0000000405037224 */ /* 0x002fca00078e02ff */
[----:B------:R-:W-:-:S13]  /*0070*/  ISETP.GE.AND P0, PT, R2, R3, PT ;  /* 0x000000030200720c */ /* 0x000fda0003f06270 */
[----:B------:R-:W-:Y:S05]  /*0080*/  @P0 EXIT ;  /* 0x000000000000094d */ /* 0x000fea0003800000 */
[----:B------:R-:W0:Y:S01]  /*0090*/  LDC.64 R34, c[0x0][0x3a0] ;  /* 0x0000e800ff227b82 */ /* 0x000e220000000a00 */
[----:B------:R-:W1:Y:S07]  /*00a0*/  LDCU.64 UR18, c[0x0][0x358] ;  /* 0x00006b00ff1277ac */ /* 0x000e6e0008000a00 */
[----:B------:R-:W2:Y:S08]  /*00b0*/  LDC.64 R32, c[0x0][0x380] ;  /* 0x0000e000ff207b82 */ /* 0x000eb00000000a00 */
[----:B------:R-:W3:Y:S01]  /*00c0*/  LDC.64 R30, c[0x0][0x3a8] ;  /* 0x0000ea00ff1e7b82 */ /* 0x000ee20000000a00 */
[----:B0-----:R-:W-:-:S07]  /*00d0*/  IMAD.WIDE R34, R2, 0x4, R34 ;  /* 0x0000000402227825 */ /* 0x001fce00078e0222 */
[----:B------:R-:W0:Y:S01]  /*00e0*/  LDC.64 R28, c[0x0][0x3c0] ;  /* 0x0000f000ff1c7b82 */ /* 0x000e220000000a00 */
[----:B-1----:R-:W-:Y:S01]  /*00f0*/  STG.E desc[UR18][R34.64], RZ ;  /* 0x000000ff22007986 */ /* 0x002fe2000c101912 */
[----:B--2---:R-:W-:-:S05]  /*0100*/  IMAD.WIDE R32, R2, 0x4, R32 ;  /* 0x0000000402207825 */ /* 0x004fca00078e0220 */
[----:B------:R-:W2:Y:S01]  /*0110*/  LDG.E R0, desc[UR18][R32.64] ;  /* 0x0000001220007981 */ /* 0x000ea2000c1e1900 */
[----:B------:R-:W-:-:S04]  /*0120*/  IMAD.WIDE R4, R3, 0x4, R32 ;  /* 0x0000000403047825 */ /* 0x000fc800078e0220 */
[----:B--2---:R-:W-:-:S05]  /*0130*/  FADD R9, RZ, R0 ;  /* 0x00000000ff097221 */ /* 0x004fca0000000000 */
[----:B------:R1:W-:Y:S04]  /*0140*/  STG.E desc[UR18][R34.64], R9 ;  /* 0x0000000922007986 */ /* 0x0003e8000c101912 */
[----:B------:R-:W2:Y:S01]  /*0150*/  LDG.E R0, desc[UR18][R4.64] ;  /* 0x0000001204007981 */ /* 0x000ea2000c1e1900 */
[----:B------:R-:W-:-:S04]  /*0160*/  IMAD.WIDE R6, R3, 0x4, R4 ;  /* 0x0000000403067825 */ /* 0x000fc800078e0204 */
[----:B--2---:R-:W-:-:S05]  /*0170*/  FADD R11, R9, R0 ;  /* 0x00000000090b7221 */ /* 0x004fca0000000000 */
[----:B------:R2:W-:Y:S04]  /*0180*/  STG.E desc[UR18][R34.64], R11 ;  /* 0x0000000b22007986 */ /* 0x0005e8000c101912 */
[----:B------:R-:W4:Y:S01]  /*0190*/  LDG.E R0, desc[UR18][R6.64] ;  /* 0x0000001206007981 */ /* 0x000f22000c1e1900 */
[----:B------:R-:W-:-:S04]  /*01a0*/  IMAD.WIDE R18, R3, 0x4, R6 ;  /* 0x0000000403127825 */ /* 0x000fc800078e0206 */
[----:B----4-:R-:W-:-:S05]  /*01b0*/  FADD R13, R11, R0 ;  /* 0x000000000b0d7221 */ /* 0x010fca0000000000 */
[----:B------:R4:W-:Y:S04]  /*01c0*/  STG.E desc[UR18][R34.64], R13 ;  /* 0x0000000d22007986 */ /* 0x0009e8000c101912 */
[----:B------:R-:W5:Y:S01]  /*01d0*/  LDG.E R0, desc[UR18][R18.64] ;  /* 0x0000001212007981 */ /* 0x000f62000c1e1900 */
[----:B-1----:R-:W-:-:S04]  /*01e0*/  IMAD.WIDE R8, R3, 0x4, R18 ;  /* 0x0000000403087825 */ /* 0x002fc800078e0212 */
[----:B-----5:R-:W-:-:S05]  /*01f0*/  FADD R15, R13, R0 ;  /* 0x000000000d0f7221 */ /* 0x020fca0000000000 */
[----:B------:R1:W-:Y:S04]  /*0200*/  STG.E desc[UR18][R34.64], R15 ;  /* 0x0000000f22007986 */ /* 0x0003e8000c101912 */
[----:B------:R-:W5:Y:S01]  /*0210*/  LDG.E R0, desc[UR18][R8.64] ;  /* 0x0000001208007981 */ /* 0x000f62000c1e1900 */
[----:B--2---:R-:W-:-:S04]  /*0220*/  IMAD.WIDE R10, R3, 0x4, R8 ;  /* 0x00000004030a7825 */ /* 0x004fc800078e0208 */
[----:B-----5:R-:W-:-:S05]  /*0230*/  FADD R17, R15, R0 ;  /* 0x000000000f117221 */ /* 0x020fca0000000000 */
[----:B------:R2:W-:Y:S04]  /*0240*/  STG.E desc[UR18][R34.64], R17 ;  /* 0x0000001122007986 */ /* 0x0005e8000c101912 */
[----:B------:R-:W5:Y:S01]  /*0250*/  LDG.E R0, desc[UR18][R10.64] ;  /* 0x000000120a007981 */ /* 0x000f62000c1e1900 */
[----:B----4-:R-:W-:-:S04]  /*0260*/  IMAD.WIDE R12, R3, 0x4, R10 ;  /* 0x00000004030c7825 */ /* 0x010fc800078e020a */
[----:B-----5:R-:W-:-:S05]  /*0270*/  FADD R21, R17, R0 ;  /* 0x0000000011157221 */ /* 0x020fca0000000000 */
[----:B------:R4:W-:Y:S04]  /*0280*/  STG.E desc[UR18][R34.64], R21 ;  /* 0x0000001522007986 */ /* 0x0009e8000c101912 */
[----:B------:R-:W5:Y:S01]  /*0290*/  LDG.E R0, desc[UR18][R12.64] ;  /* 0x000000120c007981 */ /* 0x000f62000c1e1900 */
[----:B-1----:R-:W-:-:S04]  /*02a0*/  IMAD.WIDE R14, R3, 0x4, R12 ;  /* 0x00000004030e7825 */ /* 0x002fc800078e020c */
[----:B-----5:R-:W-:-:S05]  /*02b0*/  FADD R23, R21, R0 ;  /* 0x0000000015177221 */ /* 0x020fca0000000000 */
[----:B------:R-:W-:Y:S04]  /*02c0*/  STG.E desc[UR18][R34.64], R23 ;  /* 0x0000001722007986 */ /* 0x000fe8000c101912 */
[----:B------:R-:W5:Y:S01]  /*02d0*/  LDG.E R0, desc[UR18][R14.64] ;  /* 0x000000120e007981 */ /* 0x000f62000c1e1900 */
[----:B--2---:R-:W-:-:S04]  /*02e0*/  IMAD.WIDE R16, R3, 0x4, R14 ;  /* 0x0000000403107825 */ /* 0x004fc800078e020e */
[----:B-----5:R-:W-:-:S05]  /*02f0*/  FADD R25, R23, R0 ;  /* 0x0000000017197221 */ /* 0x020fca0000000000 */
[----:B------:R1:W-:Y:S04]  /*0300*/  STG.E desc[UR18][R34.64], R25 ;  /* 0x0000001922007986 */ /* 0x0003e8000c101912 */
[----:B------:R-:W4:Y:S01]  /*0310*/  LDG.E R0, desc[UR18][R16.64] ;  /* 0x0000001210007981 */ /* 0x000f22000c1e1900 */
[----:B---3--:R-:W-:-:S04]  /*0320*/  IMAD.WIDE R30, R2, 0x4, R30 ;  /* 0x00000004021e7825 */ /* 0x008fc800078e021e */
[----:B0-----:R-:W-:-:S04]  /*0330*/  IMAD.WIDE R28, R2, 0x4, R28 ;  /* 0x00000004021c7825 */ /* 0x001fc800078e021c */
[----:B----4-:R-:W-:-:S05]  /*0340*/  FADD R21, R25, R0 ;  /* 0x0000000019157221 */ /* 0x010fca0000000000 */
[----:B------:R0:W-:Y:S04]  /*0350*/  STG.E desc[UR18][R34.64], R21 ;  /* 0x0000001522007986 */ /* 0x0001e8000c101912 */
[----:B------:R-:W-:Y:S04]  /*0360*/  STG.E desc[UR18][R30.64], RZ ;  /* 0x000000ff1e007986 */ /* 0x000fe8000c101912 */
[----:B------:R-:W2:Y:S01]  /*0370*/  LDG.E R0, desc[UR18][R28.64] ;  /* 0x000000121c007981 */ /* 0x000ea2000c1e1900 */
[----:B------:R-:W-:-:S04]  /*0380*/  IMAD.WIDE R26, R3, 0x4, R28 ;  /* 0x00000004031a7825 */ /* 0x000fc800078e021c */
[----:B--2---:R-:W-:-:S05]  /*0390*/  FADD R37, RZ, R0 ;  /* 0x00000000ff257221 */ /* 0x004fca0000000000 */
[----:B------:R2:W-:Y:S04]  /*03a0*/  STG.E desc[UR18][R30.64], R37 ;  /* 0x000000251e007986 */ /* 0x0005e8000c101912 */
[----:B------:R-:W3:Y:S01]  /*03b0*/  LDG.E R0, desc[UR18][R26.64] ;  /* 0x000000121a007981 */ /* 0x000ee2000c1e1900 */
[----:B-1----:R-:W-:-:S04]  /*03c0*/  IMAD.WIDE R24, R3, 0x4, R26 ;  /* 0x0000000403187825 */ /* 0x002fc800078e021a */
[----:B---3--:R-:W-:-:S05]  /*03d0*/  FADD R39, R37, R0 ;  /* 0x0000000025277221 */ /* 0x008fca0000000000 */
[----:B------:R1:W-:Y:S04]  /*03e0*/  STG.E desc[UR18][R30.64], R39 ;  /* 0x000000271e007986 */ /* 0x0003e8000c101912 */
[----:B------:R-:W3:Y:S01]  /*03f0*/  LDG.E R0, desc[UR18][R24.64] ;  /* 0x0000001218007981 */ /* 0x000ee2000c1e1900 */
[----:B------:R-:W-:-:S04]  /*0400*/  IMAD.WIDE R22, R3, 0x4, R24 ;  /* 0x0000000403167825 */ /* 0x000fc800078e0218 */
[----:B---3--:R-:W-:-:S05]  /*0410*/  FADD R41, R39, R0 ;  /* 0x0000000027297221 */ /* 0x008fca0000000000 */
[----:B------:R3:W-:Y:S04]  /*0420*/  STG.E desc[UR18][R30.64], R41 ;  /* 0x000000291e007986 */ /* 0x0007e8000c101912 */
[----:B------:R-:W4:Y:S01]  /*0430*/  LDG.E R0, desc[UR18][R22.64] ;  /* 0x0000001216007981 */ /* 0x000f22000c1e1900 */
[----:B0-----:R-:W-:-:S04]  /*0440*/  IMAD.WIDE R20, R3, 0x4, R22 ;  /* 0x0000000403147825 */ /* 0x001fc800078e0216 */
[----:B----4-:R-:W-:-:S05]  /*0450*/  FADD R43, R41, R0 ;  /* 0x00000000292b7221 */ /* 0x010fca0000000000 */
[----:B------:R0:W-:Y:S04]  /*0460*/  STG.E desc[UR18][R30.64], R43 ;  /* 0x0000002b1e007986 */ /* 0x0001e8000c101912 */
[----:B------:R-:W2:Y:S02]  /*0470*/  LDG.E R0, desc[UR18][R20.64] ;  /* 0x0000001214007981 */ /* 0x000ea4000c1e1900 */
[----:B--2---:R-:W-:-:S05]  /*0480*/  FADD R37, R43, R0 ;  /* 0x000000002b257221 */ /* 0x004fca0000000000 */
[----:B------:R0:W-:Y:S04]  /*0490*/  STG.E desc[UR18][R30.64], R37 ;  /* 0x000000251e007986 */ /* 0x0001e8000c101912 */
[----:B------:R-:W2:Y:S04]  /*04a0*/  LDG.E R4, desc[UR18][R4.64] ;  /* 0x0000001204047981 */ /* 0x000ea8000c1e1900 */
[----:B------:R-:W2:Y:S04]  /*04b0*/  LDG.E R19, desc[UR18][R18.64] ;  /* 0x0000001212137981 */ /* 0x000ea8000c1e1900 */
[----:B------:R-:W4:Y:S04]  /*04c0*/  LDG.E R49, desc[UR18][R34.64] ;  /* 0x0000001222317981 */ /* 0x000f28000c1e1900 */
[----:B-1----:R-:W5:Y:S04]  /*04d0*/  LDG.E R39, desc[UR18][R10.64] ;  /* 0x000000120a277981 */ /* 0x002f68000c1e1900 */
[----:B---3--:R-:W3:Y:S04]  /*04e0*/  LDG.E R41, desc[UR18][R12.64] ;  /* 0x000000120c297981 */ /* 0x008ee8000c1e1900 */
[----:B------:R-:W3:Y:S04]  /*04f0*/  LDG.E R45, desc[UR18][R14.64] ;  /* 0x000000120e2d7981 */ /* 0x000ee8000c1e1900 */
[----:B------:R-:W3:Y:S01]  /*0500*/  LDG.E R47, desc[UR18][R16.64] ;  /* 0x00000012102f7981 */ /* 0x000ee2000c1e1900 */
[----:B------:R-:W-:Y:S01]  /*0510*/  BSSY.RECONVERGENT B0, `(.L_x_0) ;  /* 0x0000013000007945 */ /* 0x000fe20003800200 */
[----:B--2---:R-:W-:Y:S01]  /*0520*/  FADD R0, R4, -R19 ;  /* 0x8000001304007221 */ /* 0x004fe20000000000 */
[----:B----4-:R-:W1:Y:S03]  /*0530*/  MUFU.RCP R36, R49 ;  /* 0x0000003100247308 */ /* 0x010e660000001000 */
[----:B-----5:R-:W-:-:S04]  /*0540*/  FADD R0, R0, R39 ;  /* 0x0000002700007221 */ /* 0x020fc80000000000 */
[----:B---3--:R-:W-:-:S04]  /*0550*/  FADD R0, R0, -R41 ;  /* 0x8000002900007221 */ /* 0x008fc80000000000 */
[----:B------:R-:W-:-:S04]  /*0560*/  FADD R0, R0, -R45 ;  /* 0x8000002d00007221 */ /* 0x000fc80000000000 */
[----:B------:R-:W-:Y:S01]  /*0570*/  FADD R0, R0, R47 ;  /* 0x0000002f00007221 */ /* 0x000fe20000000000 */
[----:B-1----:R-:W-:-:S03]  /*0580*/  FFMA R5, -R49, R36, 1 ;  /* 0x3f80000031057423 */ /* 0x002fc60000000124 */
[----:B------:R-:W1:Y:S01]  /*0590*/  FCHK P0, R0, R49 ;  /* 0x0000003100007302 */ /* 0x000e620000000000 */
[----:B------:R-:W-:-:S04]  /*05a0*/  FFMA R5, R36, R5, R36 ;  /* 0x0000000524057223 */ /* 0x000fc80000000024 */
[----:B------:R-:W-:Y:S01]  /*05b0*/  FFMA R18, R0, R5, RZ ;  /* 0x0000000500127223 */ /* 0x000fe200000000ff */
[----:B------:R-:W-:-:S03]  /*05c0*/  HFMA2 R4, -RZ, RZ, 0, 0 ;  /* 0x00000000ff047431 */ /* 0x000fc600000001ff */
[----:B------:R-:W-:-:S04]  /*05d0*/  FFMA R19, -R49, R18, R0 ;  /* 0x0000001231137223 */ /* 0x000fc80000000100 */
[----:B------:R-:W-:Y:S01]  /*05e0*/  FFMA R5, R5, R19, R18 ;  /* 0x0000001305057223 */ /* 0x000fe20000000012 */
[----:B01----:R-:W-:Y:S06]  /*05f0*/  @!P0 BRA `(.L_x_1) ;  /* 0x0000000000108947 */ /* 0x003fec0003800000 */
[----:B------:R-:W-:Y:S02]  /*0600*/  MOV R5, R49 ;  /* 0x0000003100057202 */ /* 0x000fe40000000f00 */
[----:B------:R-:W-:-:S07]  /*0610*/  MOV R36, 0x630 ;  /* 0x0000063000247802 */ /* 0x000fce0000000f00 */
[----:B------:R-:W-:Y:S05]  /*0620*/  CALL.REL.NOINC `($__internal_1_$__cuda_sm3x_div_rn_noftz_f32_slowpath) ;  /* 0x0000002400447944 */ /* 0x000fea0003c00000 */
[----:B------:R-:W-:-:S07]  /*0630*/  MOV R5, R0 ;  /* 0x0000000000057202 */ /* 0x000fce0000000f00 */
.L_x_1:
[----:B------:R-:W-:Y:S05]  /*0640*/  BSYNC.RECONVERGENT B0 ;  /* 0x0000000000007941 */ /* 0x000fea0003800200 */
.L_x_0:
[----:B------:R-:W0:Y:S02]  /*0650*/  LDC.64 R18, c[0x0][0x3b0] ;  /* 0x0000ec00ff127b82 */ /* 0x000e240000000a00 */
[----:B0-----:R-:W-:-:S05]  /*0660*/  IMAD.WIDE R18, R2, 0x4, R18 ;  /* 0x0000000402127825 */ /* 0x001fca00078e0212 */
[----:B------:R0:W-:Y:S04]  /*0670*/  STG.E desc[UR18][R18.64], R5 ;  /* 0x0000000512007986 */ /* 0x0001e8000c101912 */
[----:B------:R-:W2:Y:S04]  /*0680*/  LDG.E R6, desc[UR18][R6.64] ;  /* 0x0000001206067981 */ /* 0x000ea8000c1e1900 */
[----:B------:R-:W2:Y:S04]  /*0690*/  LDG.E R9, desc[UR18][R8.64] ;  /* 0x0000001208097981 */ /* 0x000ea8000c1e1900 */
[----:B------:R-:W3:Y:S04]  /*06a0*/  LDG.E R37, desc[UR18][R34.64] ;  /* 0x0000001222257981 */ /* 0x000ee8000c1e1900 */
[----:B------:R-:W4:Y:S04]  /*06b0*/  LDG.E R11, desc[UR18][R10.64] ;  /* 0x000000120a0b7981 */ /* 0x000f28000c1e1900 */
[----:B------:R-:W5:Y:S04]  /*06c0*/  LDG.E R13, desc[UR18][R12.64] ;  /* 0x000000120c0d7981 */ /* 0x000f68000c1e1900 */
[----:B------:R-:W5:Y:S04]  /*06d0*/  LDG.E R15, desc[UR18][R14.64] ;  /* 0x000000120e0f7981 */ /* 0x000f68000c1e1900 */
[----:B------:R-:W5:Y:S01]  /*06e0*/  LDG.E R17, desc[UR18][R16.64] ;  /* 0x0000001210117981 */ /* 0x000f62000c1e1900 */
[----:B------:R-:W-:Y:S01]  /*06f0*/  BSSY.RECONVERGENT B0, `(.L_x_2) ;  /* 0x0000012000007945 */ /* 0x000fe20003800200 */
[----:B--2---:R-:W-:Y:S01]  /*0700*/  FADD R0, R6, -R9 ;  /* 0x8000000906007221 */ /* 0x004fe20000000000 */
[----:B---3--:R-:W0:Y:S03]  /*0710*/  MUFU.RCP R36, R37 ;  /* 0x0000002500247308 */ /* 0x008e260000001000 */
[----:B----4-:R-:W-:-:S04]  /*0720*/  FADD R0, R0, R11 ;  /* 0x0000000b00007221 */ /* 0x010fc80000000000 */
[----:B-----5:R-:W-:-:S04]  /*0730*/  FADD R0, R0, R13 ;  /* 0x0000000d00007221 */ /* 0x020fc80000000000 */
[----:B------:R-:W-:-:S04]  /*0740*/  FADD R0, R0, -R15 ;  /* 0x8000000f00007221 */ /* 0x000fc80000000000 */
[----:B------:R-:W-:Y:S01]  /*0750*/  FADD R0, R0, -R17 ;  /* 0x8000001100007221 */ /* 0x000fe20000000000 */
[----:B0-----:R-:W-:-:S03]  /*0760*/  FFMA R5, -R37, R36, 1 ;  /* 0x3f80000025057423 */ /* 0x001fc60000000124 */
[----:B------:R-:W0:Y:S01]  /*0770*/  FCHK P0, R0, R37 ;  /* 0x0000002500007302 */ /* 0x000e220000000000 */
[----:B------:R-:W-:-:S04]  /*0780*/  FFMA R5, R36, R5, R36 ;  /* 0x0000000524057223 */ /* 0x000fc80000000024 */
[----:B------:R-:W-:-:S04]  /*0790*/  FFMA R6, R0, R5, RZ ;  /* 0x0000000500067223 */ /* 0x000fc800000000ff */
[----:B------:R-:W-:-:S04]  /*07a0*/  FFMA R7, -R37, R6, R0 ;  /* 0x0000000625077223 */ /* 0x000fc80000000100 */
[----:B------:R-:W-:Y:S01]  /*07b0*/  FFMA R7, R5, R7, R6 ;  /* 0x0000000705077223 */ /* 0x000fe20000000006 */
[----:B0-----:R-:W-:Y:S06]  /*07c0*/  @!P0 BRA `(.L_x_3) ;  /* 0x0000000000108947 */ /* 0x001fec0003800000 */
[----:B------:R-:W-:Y:S02]  /*07d0*/  MOV R5, R37 ;  /* 0x0000002500057202 */ /* 0x000fe40000000f00 */
[----:B------:R-:W-:-:S07]  /*07e0*/  MOV R36, 0x800 ;  /* 0x0000080000247802 */ /* 0x000fce0000000f00 */
[----:B------:R-:W-:Y:S05]  /*07f0*/  CALL.REL.NOINC `($__internal_1_$__cuda_sm3x_div_rn_noftz_f32_slowpath) ;  /* 0x0000002000d07944 */ /* 0x000fea0003c00000 */
[----:B------:R-:W-:-:S07]  /*0800*/  MOV R7, R0 ;  /* 0x0000000000077202 */ /* 0x000fce0000000f00 */
.L_x_3:
[----:B------:R-:W-:Y:S05]  /*0810*/  BSYNC.RECONVERGENT B0 ;  /* 0x0000000000007941 */ /* 0x000fea0003800200 */
.L_x_2:
[----:B------:R-:W0:Y:S01]  /*0820*/  LDC.64 R16, c[0x0][0x3b8] ;  /* 0x0000ee00ff107b82 */ /* 0x000e220000000a00 */
[----:B------:R-:W1:Y:S01]  /*0830*/  LDCU.64 UR20, c[0x0][0x410] ;  /* 0x00008200ff1477ac */ /* 0x000e620008000a00 */
[----:B------:R-:W-:Y:S02]  /*0840*/  MOV R0, R7 ;  /* 0x0000000700007202 */ /* 0x000fe40000000f00 */
[----:B------:R-:W-:Y:S01]  /*0850*/  MOV R6, R2 ;  /* 0x0000000200067202 */ /* 0x000fe20000000f00 */
[----:B------:R-:W2:Y:S01]  /*0860*/  LDCU.128 UR12, c[0x0][0x3e0] ;  /* 0x00007c00ff0c77ac */ /* 0x000ea20008000c00 */
[----:B------:R-:W3:Y:S01]  /*0870*/  LDCU.64 UR10, c[0x0][0x400] ;  /* 0x00008000ff0a77ac */ /* 0x000ee20008000a00 */
[----:B------:R-:W4:Y:S01]  /*0880*/  LDCU.64 UR16, c[0x0][0x3d8] ;  /* 0x00007b00ff1077ac */ /* 0x000f220008000a00 */
[----:B-1----:R-:W-:Y:S01]  /*0890*/  I2FP.F32.S32 R5, UR21 ;  /* 0x0000001500057c45 */ /* 0x002fe20008201400 */
[----:B--2---:R-:W-:Y:S01]  /*08a0*/  UIADD3 UR7, UP0, UPT, UR14, 0x4, URZ ;  /* 0x000000040e077890 */ /* 0x004fe2000ff1e0ff */
[----:B0-----:R-:W-:-:S04]  /*08b0*/  IMAD.WIDE R16, R2, 0x4, R16 ;  /* 0x0000000402107825 */ /* 0x001fc800078e0210 */
[C---:B------:R-:W-:Y:S01]  /*08c0*/  FADD R14, -R5.reuse, UR20 ;  /* 0x00000014050e7e21 */ /* 0x040fe20008000100 */
[----:B------:R-:W-:Y:S01]  /*08d0*/  UIADD3 UR4, UP1, UPT, UR12, 0x4, URZ ;  /* 0x000000040c047890 */ /* 0x000fe2000ff3e0ff */
[----:B------:R-:W-:Y:S01]  /*08e0*/  FADD R5, R5, UR20 ;  /* 0x0000001405057e21 */ /* 0x000fe20008000000 */
[----:B------:R-:W-:Y:S01]  /*08f0*/  UIADD3.X UR8, UPT, UPT, URZ, UR15, URZ, UP0, !UPT ;  /* 0x0000000fff087290 */ /* 0x000fe200087fe4ff */
[----:B------:R0:W-:Y:S01]  /*0900*/  STG.E desc[UR18][R16.64], R7 ;  /* 0x0000000710007986 */ /* 0x0001e2000c101912 */
[----:B---3--:R-:W-:Y:S01]  /*0910*/  UIADD3 UR9, UP0, UPT, UR10, 0x4, URZ ;  /* 0x000000040a097890 */ /* 0x008fe2000ff1e0ff */
[----:B------:R-:W1:Y:S01]  /*0920*/  F2F.F64.F32 R14, R14 ;  /* 0x0000000e000e7310 */ /* 0x000e620000201800 */
[----:B------:R-:W-:Y:S01]  /*0930*/  UIADD3.X UR6, UPT, UPT, URZ, UR13, URZ, UP1, !UPT ;  /* 0x0000000dff067290 */ /* 0x000fe20008ffe4ff */
[----:B------:R-:W-:Y:S01]  /*0940*/  MOV R12, UR7 ;  /* 0x00000007000c7c02 */ /* 0x000fe20008000f00 */
[----:B------:R-:W-:Y:S01]  /*0950*/  UIADD3.X UR10, UPT, UPT, URZ, UR11, URZ, UP0, !UPT ;  /* 0x0000000bff0a7290 */ /* 0x000fe200087fe4ff */
[----:B------:R-:W-:Y:S01]  /*0960*/  MOV R13, UR8 ;  /* 0x00000008000d7c02 */ /* 0x000fe20008000f00 */
[----:B----4-:R-:W-:Y:S01]  /*0970*/  UIMAD UR5, UR17, UR16, -UR16 ;  /* 0x00000010110572a4 */ /* 0x010fe2000f8e0a10 */
[----:B------:R-:W-:Y:S01]  /*0980*/  MOV R8, UR9 ;  /* 0x0000000900087c02 */ /* 0x000fe20008000f00 */
[----:B------:R-:W2:Y:S01]  /*0990*/  LDCU UR12, c[0x0][0x418] ;  /* 0x00008300ff0c77ac */ /* 0x000ea20008000800 */
[----:B------:R-:W-:-:S02]  /*09a0*/  MOV R11, UR6 ;  /* 0x00000006000b7c02 */ /* 0x000fc40008000f00 */
[----:B------:R-:W-:Y:S02]  /*09b0*/  MOV R9, UR10 ;  /* 0x0000000a00097c02 */ /* 0x000fe40008000f00 */
[----:B------:R-:W-:Y:S01]  /*09c0*/  MOV R10, UR4 ;  /* 0x00000004000a7c02 */ /* 0x000fe20008000f00 */
[----:B0-----:R-:W-:-:S06]  /*09d0*/  UMOV UR4, URZ ;  /* 0x000000ff00047c82 */ /* 0x001fcc0008000000 */
.L_x_9:
[----:B------:R-:W3:Y:S04]  /*09e0*/  LDG.E R36, desc[UR18][R12.64+-0x4] ;  /* 0xfffffc120c247981 */ /* 0x000ee8000c1e1900 */
[----:B------:R-:W4:Y:S04]  /*09f0*/  LDG.E R7, desc[UR18][R10.64+-0x4] ;  /* 0xfffffc120a077981 */ /* 0x000f28000c1e1900 */
[----:B-----5:R-:W5:Y:S04]  /*0a00*/  LDG.E R40, desc[UR18][R18.64] ;  /* 0x0000001212287981 */ /* 0x020f68000c1e1900 */
[----:B------:R-:W2:Y:S04]  /*0a10*/  LDG.E R45, desc[UR18][R34.64] ;  /* 0x00000012222d7981 */ /* 0x000ea8000c1e1900 */
[----:B------:R-:W2:Y:S01]  /*0a20*/  LDG.E R44, desc[UR18][R8.64+-0x4] ;  /* 0xfffffc12082c7981 */ /* 0x000ea2000c1e1900 */
[----:B------:R-:W-:Y:S01]  /*0a30*/  FMUL R41, R0, R0 ;  /* 0x0000000000297220 */ /* 0x000fe20000400000 */
[----:B------:R-:W0:Y:S02]  /*0a40*/  LDC.64 R54, c[0x0][0x390] ;  /* 0x0000e400ff367b82 */ /* 0x000e240000000a00 */
[----:B0-----:R-:W-:Y:S01]  /*0a50*/  IMAD.WIDE R54, R6, 0x4, R54 ;  /* 0x0000000406367825 */ /* 0x001fe200078e0236 */
[----:B---3--:R-:W-:-:S02]  /*0a60*/  I2FP.F32.S32 R37, R36 ;  /* 0x0000002400257245 */ /* 0x008fc40000201400 */
[----:B----4-:R-:W-:-:S03]  /*0a70*/  I2FP.F32.S32 R7, R7 ;  /* 0x0000000700077245 */ /* 0x010fc60000201400 */
[----:B------:R-:W-:Y:S01]  /*0a80*/  FMUL R36, R37, R0 ;  /* 0x0000000025247220 */ /* 0x000fe20000400000 */
[----:B-----5:R-:W-:-:S03]  /*0a90*/  FFMA R42, R40, R40, R41 ;  /* 0x00000028282a7223 */ /* 0x020fc60000000029 */
[----:B------:R-:W-:-:S04]  /*0aa0*/  FFMA R7, R7, R40, R36 ;  /* 0x0000002807077223 */ /* 0x000fc80000000024 */
[----:B------:R-:W-:Y:S01]  /*0ab0*/  FMUL R7, R7, 3 ;  /* 0x4040000007077820 */ /* 0x000fe20000400000 */
[----:B------:R-:W-:Y:S01]  /*0ac0*/  F2F.F64.F32 R42, R42 ;  /* 0x0000002a002a7310 */ /* 0x000fe20000201800 */
[----:B--2---:R-:W-:Y:S02]  /*0ad0*/  FMUL R44, R44, R45 ;  /* 0x0000002d2c2c7220 */ /* 0x004fe40000400000 */
[----:B------:R-:W-:-:S05]  /*0ae0*/  FADD R46, R7, 1 ;  /* 0x3f800000072e7421 */ /* 0x000fca0000000000 */
[----:B------:R-:W0:Y:S08]  /*0af0*/  F2F.F64.F32 R36, R7 ;  /* 0x0000000700247310 */ /* 0x000e300000201800 */
[----:B------:R-:W2:Y:S01]  /*0b00*/  F2F.F64.F32 R38, R46 ;  /* 0x0000002e00267310 */ /* 0x000ea20000201800 */
[----:B0-----:R-:W-:-:S08]  /*0b10*/  DMUL R40, R36, 0.5 ;  /* 0x3fe0000024287828 */ /* 0x001fd00000000000 */
[----:B--2---:R-:W-:Y:S01]  /*0b20*/  DFMA R38, R36, R40, R38 ;  /* 0x000000282426722b */ /* 0x004fe20000000026 */
[----:B------:R-:W0:Y:S07]  /*0b30*/  F2F.F64.F32 R36, R44 ;  /* 0x0000002c00247310 */ /* 0x000e2e0000201800 */
[----:B------:R-:W-:-:S08]  /*0b40*/  DFMA R38, R42, -1.5, R38 ;  /* 0xbff800002a26782b */ /* 0x000fd00000000026 */
[----:B0-----:R-:W-:-:S10]  /*0b50*/  DMUL R38, R36, R38 ;  /* 0x0000002624267228 */ /* 0x001fd40000000000 */
[----:B------:R-:W0:Y:S02]  /*0b60*/  F2F.F32.F64 R39, R38 ;  /* 0x0000002600277310 */ /* 0x000e240000301000 */
[----:B0-----:R0:W-:Y:S04]  /*0b70*/  STG.E desc[UR18][R54.64], R39 ;  /* 0x0000002736007986 */ /* 0x0011e8000c101912 */
[----:B------:R-:W2:Y:S04]  /*0b80*/  LDG.E R0, desc[UR18][R8.64+-0x4] ;  /* 0xfffffc1208007981 */ /* 0x000ea8000c1e1900 */
[----:B------:R-:W3:Y:S04]  /*0b90*/  LDG.E R7, desc[UR18][R34.64] ;  /* 0x0000001222077981 */ /* 0x000ee8000c1e1900 */
[----:B------:R-:W4:Y:S04]  /*0ba0*/  LDG.E R42, desc[UR18][R30.64] ;  /* 0x000000121e2a7981 */ /* 0x000f28000c1e1900 */
[----:B------:R-:W0:Y:S01]  /*0bb0*/  LDG.E R45, desc[UR18][R12.64+-0x4] ;  /* 0xfffffc120c2d7981 */ /* 0x000e22000c1e1900 */
[----:B-1----:R-:W1:Y:S01]  /*0bc0*/  MUFU.RCP64H R37, R15 ;  /* 0x0000000f00257308 */ /* 0x002e620000001800 */
[----:B------:R-:W-:Y:S01]  /*0bd0*/  MOV R36, 0x1 ;  /* 0x0000000100247802 */ /* 0x000fe20000000f00 */
[----:B------:R-:W-:Y:S01]  /*0be0*/  UMOV UR6, 0xd2f1a9fc ;  /* 0xd2f1a9fc00067882 */ /* 0x000fe20000000000 */
[----:B------:R-:W-:Y:S01]  /*0bf0*/  UMOV UR7, 0x3f50624d ;  /* 0x3f50624d00077882 */ /* 0x000fe20000000000 */
[----:B------:R-:W-:Y:S03]  /*0c00*/  BSSY.RECONVERGENT B0, `(.L_x_4) ;  /* 0x000001d000007945 */ /* 0x000fe60003800200 */
[----:B-1----:R-:W-:-:S08]  /*0c10*/  DFMA R40, -R14, R36, 1 ;  /* 0x3ff000000e28742b */ /* 0x002fd00000000124 */
[----:B------:R-:W-:-:S08]  /*0c20*/  DFMA R40, R40, R40, R40 ;  /* 0x000000282828722b */ /* 0x000fd00000000028 */
[----:B------:R-:W-:Y:S01]  /*0c30*/  DFMA R40, R36, R40, R36 ;  /* 0x000000282428722b */ /* 0x000fe20000000024 */
[----:B--2---:R-:W-:-:S04]  /*0c40*/  FMUL R0, R0, 3 ;  /* 0x4040000000007820 */ /* 0x004fc80000400000 */
[----:B---3--:R-:W-:Y:S01]  /*0c50*/  FMUL R0, R0, R7 ;  /* 0x0000000700007220 */ /* 0x008fe20000400000 */
[----:B----4-:R-:W-:Y:S02]  /*0c60*/  FFMA R7, R5, -0.5, R42 ;  /* 0xbf00000005077823 */ /* 0x010fe4000000002a */
[----:B------:R-:W-:Y:S01]  /*0c70*/  DFMA R42, -R14, R40, 1 ;  /* 0x3ff000000e2a742b */ /* 0x000fe20000000128 */
[----:B0-----:R-:W0:Y:S01]  /*0c80*/  I2F.F64 R38, R45 ;  /* 0x0000002d00267312 */ /* 0x001e220000201c00 */
[----:B------:R-:W-:-:S06]  /*0c90*/  FMUL R0, R0, R7 ;  /* 0x0000000700007220 */ /* 0x000fcc0000400000 */
[----:B------:R-:W-:Y:S01]  /*0ca0*/  DFMA R40, R40, R42, R40 ;  /* 0x0000002a2828722b */ /* 0x000fe20000000028 */
[----:B------:R-:W1:Y:S01]  /*0cb0*/  F2F.F64.F32 R36, R0 ;  /* 0x0000000000247310 */ /* 0x000e620000201800 */
[----:B0-----:R-:W-:-:S08]  /*0cc0*/  DMUL R38, R38, UR6 ;  /* 0x0000000626267c28 */ /* 0x001fd00008000000 */
[----:B-1----:R-:W-:-:S08]  /*0cd0*/  DMUL R42, R36, R38 ;  /* 0x00000026242a7228 */ /* 0x002fd00000000000 */
[----:B------:R-:W-:Y:S02]  /*0ce0*/  DMUL R36, R42, R40 ;  /* 0x000000282a247228 */ /* 0x000fe40000000000 */
[----:B------:R-:W-:-:S06]  /*0cf0*/  FSETP.GEU.AND P1, PT, |R43|, 6.5827683646048100446e-37, PT ;  /* 0x036000002b00780b */ /* 0x000fcc0003f2e200 */
[----:B------:R-:W-:-:S08]  /*0d00*/  DFMA R38, -R14, R36, R42 ;  /* 0x000000240e26722b */ /* 0x000fd0000000012a */
[----:B------:R-:W-:-:S10]  /*0d10*/  DFMA R40, R40, R38, R36 ;  /* 0x000000262828722b */ /* 0x000fd40000000024 */
[----:B------:R-:W-:-:S05]  /*0d20*/  FFMA R7, RZ, R15, R41 ;  /* 0x0000000fff077223 */ /* 0x000fca0000000029 */
[----:B------:R-:W-:-:S13]  /*0d30*/  FSETP.GT.AND P0, PT, |R7|, 1.469367938527859385e-39, PT ;  /* 0x001000000700780b */ /* 0x000fda0003f04200 */
[----:B------:R-:W-:Y:S05]  /*0d40*/  @P0 BRA P1, `(.L_x_5) ;  /* 0x0000000000200947 */ /* 0x000fea0000800000 */
[----:B------:R-:W-:Y:S02]  /*0d50*/  MOV R44, R42 ;  /* 0x0000002a002c7202 */ /* 0x000fe40000000f00 */
[----:B------:R-:W-:Y:S02]  /*0d60*/  MOV R45, R43 ;  /* 0x0000002b002d7202 */ /* 0x000fe40000000f00 */
[----:B------:R-:W-:Y:S02]  /*0d70*/  MOV R42, R14 ;  /* 0x0000000e002a7202 */ /* 0x000fe40000000f00 */
[----:B------:R-:W-:Y:S02]  /*0d80*/  MOV R43, R15 ;  /* 0x0000000f002b7202 */ /* 0x000fe40000000f00 */
[----:B------:R-:W-:-:S07]  /*0d90*/  MOV R0, 0xdb0 ;  /* 0x00000db000007802 */ /* 0x000fce0000000f00 */
[----:B------:R-:W-:Y:S05]  /*0da0*/  CALL.REL.NOINC `($__internal_0_$__cuda_sm20_div_rn_f64_full) ;  /* 0x0000001400f47944 */ /* 0x000fea0003c00000 */
[----:B------:R-:W-:Y:S02]  /*0db0*/  MOV R40, R48 ;  /* 0x0000003000287202 */ /* 0x000fe40000000f00 */
[----:B------:R-:W-:-:S07]  /*0dc0*/  MOV R41, R49 ;  /* 0x0000003100297202 */ /* 0x000fce0000000f00 */
.L_x_5:
[----:B------:R-:W-:Y:S05]  /*0dd0*/  BSYNC.RECONVERGENT B0 ;  /* 0x0000000000007941 */ /* 0x000fea0003800200 */
.L_x_4:
[----:B------:R-:W0:Y:S01]  /*0de0*/  LDC.64 R36, c[0x0][0x398] ;  /* 0x0000e600ff247b82 */ /* 0x000e220000000a00 */
[----:B------:R-:W1:Y:S01]  /*0df0*/  F2F.F32.F64 R41, R40 ;  /* 0x0000002800297310 */ /* 0x000e620000301000 */
[----:B------:R-:W-:-:S06]  /*0e00*/  IMAD.WIDE R44, R4, 0x4, R32 ;  /* 0x00000004042c7825 */ /* 0x000fcc00078e0220 */
[----:B------:R-:W2:Y:S01]  /*0e10*/  LDC.64 R42, c[0x0][0x388] ;  /* 0x0000e200ff2a7b82 */ /* 0x000ea20000000a00 */
[----:B0-----:R-:W-:-:S05]  /*0e20*/  IMAD.WIDE R36, R6, 0x4, R36 ;  /* 0x0000000406247825 */ /* 0x001fca00078e0224 */
[----:B-1----:R0:W-:Y:S04]  /*0e30*/  STG.E desc[UR18][R36.64], R41 ;  /* 0x0000002924007986 */ /* 0x0021e8000c101912 */
[----:B------:R-:W3:Y:S04]  /*0e40*/  LDG.E R44, desc[UR18][R44.64] ;  /* 0x000000122c2c7981 */ /* 0x000ee8000c1e1900 */
[----:B------:R-:W3:Y:S01]  /*0e50*/  LDG.E R7, desc[UR18][R54.64] ;  /* 0x0000001236077981 */ /* 0x000ee2000c1e1900 */
[----:B--2---:R-:W-:Y:S01]  /*0e60*/  IMAD.WIDE R38, R6, 0x4, R42 ;  /* 0x0000000406267825 */ /* 0x004fe200078e022a */
[----:B------:R-:W-:-:S03]  /*0e70*/  UISETP.NE.AND UP0, UPT, UR4, 0x8, UPT ;  /* 0x000000080400788c */ /* 0x000fc6000bf05270 */
[----:B---3--:R-:W-:-:S04]  /*0e80*/  FADD R7, R44, -R7 ;  /* 0x800000072c077221 */ /* 0x008fc80000000000 */
[----:B------:R-:W-:-:S04]  /*0e90*/  FFMA R0, -R7, UR12, R44 ;  /* 0x0000000c07007c23 */ /* 0x000fc8000800012c */
[----:B------:R-:W-:-:S05]  /*0ea0*/  FADD R7, R41, R0 ;  /* 0x0000000029077221 */ /* 0x000fca0000000000 */
[----:B------:R0:W-:Y:S01]  /*0eb0*/  STG.E desc[UR18][R38.64], R7 ;  /* 0x0000000726007986 */ /* 0x0001e2000c101912 */
[----:B------:R-:W-:Y:S05]  /*0ec0*/  BRA.U !UP0, `(.L_x_6) ;  /* 0x0000000508547547 */ /* 0x000fea000b800000 */
[----:B------:R-:W2:Y:S04]  /*0ed0*/  LDG.E R40, desc[UR18][R12.64] ;  /* 0x000000120c287981 */ /* 0x000ea8000c1e1900 */
[----:B------:R-:W3:Y:S04]  /*0ee0*/  LDG.E R0, desc[UR18][R10.64] ;  /* 0x000000120a007981 */ /* 0x000ee8000c1e1900 */
[----:B------:R-:W4:Y:S04]  /*0ef0*/  LDG.E R43, desc[UR18][R16.64] ;  /* 0x00000012102b7981 */ /* 0x000f28000c1e1900 */
[----:B0-----:R-:W5:Y:S04]  /*0f00*/  LDG.E R7, desc[UR18][R18.64] ;  /* 0x0000001212077981 */ /* 0x001f68000c1e1900 */
[----:B------:R-:W5:Y:S04]  /*0f10*/  LDG.E R48, desc[UR18][R8.64] ;  /* 0x0000001208307981 */ /* 0x000f68000c1e1900 */
[----:B------:R-:W5:Y:S01]  /*0f20*/  LDG.E R49, desc[UR18][R34.64] ;  /* 0x0000001222317981 */ /* 0x000f62000c1e1900 */
[----:B------:R-:W-:Y:S01]  /*0f30*/  IMAD.WIDE R54, R3, 0x4, R54 ;  /* 0x0000000403367825 */ /* 0x000fe200078e0236 */
[----:B--2---:R-:W-:-:S02]  /*0f40*/  I2FP.F32.S32 R40, R40 ;  /* 0x0000002800287245 */ /* 0x004fc40000201400 */
[----:B---3--:R-:W-:-:S03]  /*0f50*/  I2FP.F32.S32 R0, R0 ;  /* 0x0000000000007245 */ /* 0x008fc60000201400 */
[-C--:B----4-:R-:W-:Y:S01]  /*0f60*/  FMUL R41, R40, R43.reuse ;  /* 0x0000002b28297220 */ /* 0x090fe20000400000 */
[----:B------:R-:W-:-:S03]  /*0f70*/  FMUL R42, R43, R43 ;  /* 0x0000002b2b2a7220 */ /* 0x000fc60000400000 */
[-C--:B-----5:R-:W-:Y:S01]  /*0f80*/  FFMA R0, R0, R7.reuse, R41 ;  /* 0x0000000700007223 */ /* 0x0a0fe20000000029 */
[----:B------:R-:W-:-:S03]  /*0f90*/  FFMA R7, R7, R7, R42 ;  /* 0x0000000707077223 */ /* 0x000fc6000000002a */
[----:B------:R-:W-:Y:S01]  /*0fa0*/  FMUL R0, R0, 3 ;  /* 0x4040000000007820 */ /* 0x000fe20000400000 */
[----:B------:R-:W-:Y:S03]  /*0fb0*/  F2F.F64.F32 R42, R7 ;  /* 0x00000007002a7310 */ /* 0x000fe60000201800 */
[----:B------:R-:W-:Y:S01]  /*0fc0*/  FADD R50, R0, 1 ;  /* 0x3f80000000327421 */ /* 0x000fe20000000000 */
[----:B------:R-:W-:-:S04]  /*0fd0*/  FMUL R48, R48, R49 ;  /* 0x0000003130307220 */ /* 0x000fc80000400000 */
[----:B------:R-:W0:Y:S08]  /*0fe0*/  F2F.F64.F32 R40, R0 ;  /* 0x0000000000287310 */ /* 0x000e300000201800 */
[----:B------:R-:W1:Y:S01]  /*0ff0*/  F2F.F64.F32 R44, R50 ;  /* 0x00000032002c7310 */ /* 0x000e620000201800 */
[----:B0-----:R-:W-:-:S08]  /*1000*/  DMUL R46, R40, 0.5 ;  /* 0x3fe00000282e7828 */ /* 0x001fd00000000000 */
[----:B-1----:R-:W-:Y:S01]  /*1010*/  DFMA R44, R40, R46, R44 ;  /* 0x0000002e282c722b */ /* 0x002fe2000000002c */
        /* <DEDUP_REMOVED lines=9> */
[----:B------:R-:W1:Y:S01]  /*10b0*/  MUFU.RCP64H R41, R15 ;  /* 0x0000000f00297308 */ /* 0x000e620000001800 */
        /* <DEDUP_REMOVED lines=26> */
[----:B------:R-:W-:-:S07]  /*1260*/  MOV R0, 0x1280 ;  /* 0x0000128000007802 */ /* 0x000fce0000000f00 */
[----:B------:R-:W-:Y:S05]  /*1270*/  CALL.REL.NOINC `($__internal_0_$__cuda_sm20_div_rn_f64_full) ;  /* 0x0000001000c07944 */ /* 0x000fea0003c00000 */
[----:B------:R-:W-:Y:S02]  /*1280*/  MOV R40, R48 ;  /* 0x0000003000287202 */ /* 0x000fe40000000f00 */
[----:B------:R-:W-:-:S07]  /*1290*/  MOV R41, R49 ;  /* 0x0000003100297202 */ /* 0x000fce0000000f00 */
.L_x_8:
[----:B------:R-:W-:Y:S05]  /*12a0*/  BSYNC.RECONVERGENT B0 ;  /* 0x0000000000007941 */ /* 0x000fea0003800200 */
.L_x_7:
[----:B------:R-:W0:Y:S01]  /*12b0*/  F2F.F32.F64 R41, R40 ;  /* 0x0000002800297310 */ /* 0x000e220000301000 */
[----:B------:R-:W-:-:S04]  /*12c0*/  IMAD.WIDE R42, R4, 0x4, R32 ;  /* 0x00000004042a7825 */ /* 0x000fc800078e0220 */
[----:B------:R-:W-:-:S04]  /*12d0*/  IMAD.WIDE R36, R3, 0x4, R36 ;  /* 0x0000000403247825 */ /* 0x000fc800078e0224 */
[C---:B------:R-:W-:Y:S01]  /*12e0*/  IMAD.WIDE R42, R3.reuse, 0x4, R42 ;  /* 0x00000004032a7825 */ /* 0x040fe200078e022a */
[----:B0-----:R0:W-:Y:S04]  /*12f0*/  STG.E desc[UR18][R36.64], R41 ;  /* 0x0000002924007986 */ /* 0x0011e8000c101912 */
[----:B------:R-:W2:Y:S04]  /*1300*/  LDG.E R55, desc[UR18][R54.64] ;  /* 0x0000001236377981 */ /* 0x000ea8000c1e1900 */
[----:B------:R-:W2:Y:S01]  /*1310*/  LDG.E R42, desc[UR18][R42.64] ;  /* 0x000000122a2a7981 */ /* 0x000ea2000c1e1900 */
[----:B------:R-:W-:-:S04]  /*1320*/  IMAD.WIDE R38, R3, 0x4, R38 ;  /* 0x0000000403267825 */ /* 0x000fc800078e0226 */
[----:B--2---:R-:W-:-:S04]  /*1330*/  FADD R7, R42, -R55 ;  /* 0x800000372a077221 */ /* 0x004fc80000000000 */
[----:B------:R-:W-:-:S04]  /*1340*/  FFMA R0, -R7, UR12, R42 ;  /* 0x0000000c07007c23 */ /* 0x000fc8000800012a */
[----:B------:R-:W-:-:S05]  /*1350*/  FADD R7, R41, R0 ;  /* 0x0000000029077221 */ /* 0x000fca0000000000 */
[----:B------:R0:W-:Y:S04]  /*1360*/  STG.E desc[UR18][R38.64], R7 ;  /* 0x0000000726007986 */ /* 0x0001e8000c101912 */
[----:B------:R0:W5:Y:S01]  /*1370*/  LDG.E R0, desc[UR18][R16.64] ;  /* 0x0000001210007981 */ /* 0x000162000c1e1900 */
[----:B------:R-:W-:Y:S01]  /*1380*/  IADD3 R8, P0, PT, R8, 0x8, RZ ;  /* 0x0000000808087810 */ /* 0x000fe20007f1e0ff */
[----:B------:R-:W-:Y:S01]  /*1390*/  UIADD3 UR4, UPT, UPT, UR4, 0x2, URZ ;  /* 0x0000000204047890 */ /* 0x000fe2000fffe0ff */
[----:B------:R-:W-:Y:S02]  /*13a0*/  IADD3 R12, P1, PT, R12, 0x8, RZ ;  /* 0x000000080c0c7810 */ /* 0x000fe40007f3e0ff */
[----:B------:R-:W-:Y:S02]  /*13b0*/  IADD3 R10, P2, PT, R10, 0x8, RZ ;  /* 0x000000080a0a7810 */ /* 0x000fe40007f5e0ff */
[----:B------:R-:W-:-:S02]  /*13c0*/  IADD3.X R9, PT, PT, RZ, R9, RZ, P0, !PT ;  /* 0x00000009ff097210 */ /* 0x000fc400007fe4ff */
[----:B------:R-:W-:Y:S02]  /*13d0*/  IADD3.X R13, PT, PT, RZ, R13, RZ, P1, !PT ;  /* 0x0000000dff0d7210 */ /* 0x000fe40000ffe4ff */
[----:B------:R-:W-:Y:S02]  /*13e0*/  IADD3.X R11, PT, PT, RZ, R11, RZ, P2, !PT ;  /* 0x0000000bff0b7210 */ /* 0x000fe400017fe4ff */
[C---:B------:R-:W-:Y:S02]  /*13f0*/  LEA R6, R3.reuse, R6, 0x1 ;  /* 0x0000000603067211 */ /* 0x040fe400078e08ff */
[----:B------:R-:W-:Y:S01]  /*1400*/  LEA R4, R3, R4, 0x1 ;  /* 0x0000000403047211 */ /* 0x000fe200078e08ff */
[----:B0-----:R-:W-:Y:S06]  /*1410*/  BRA `(.L_x_9) ;  /* 0xfffffff400707947 */ /* 0x001fec000383ffff */
.L_x_6:
[----:B------:R-:W1:Y:S01]  /*1420*/  LDC.64 R8, c[0x0][0x3f8] ;  /* 0x0000fe00ff087b82 */ /* 0x000e620000000a00 */
[----:B------:R-:W2:Y:S01]  /*1430*/  LDG.E R15, desc[UR18][R16.64] ;  /* 0x00000012100f7981 */ /* 0x000ea2000c1e1900 */
[----:B------:R-:W3:Y:S03]  /*1440*/  LDCU UR4, c[0x0][0x41c] ;  /* 0x00008380ff0477ac */ /* 0x000ee60008000800 */
[----:B0-----:R-:W4:Y:S03]  /*1450*/  LDG.E R7, desc[UR18][R18.64] ;  /* 0x0000001212077981 */ /* 0x001f26000c1e1900 */
[----:B------:R-:W0:Y:S01]  /*1460*/  LDC.64 R10, c[0x0][0x3f0] ;  /* 0x0000fc00ff0a7b82 */ /* 0x000e220000000a00 */
[----:B------:R-:W5:Y:S07]  /*1470*/  LDG.E R34, desc[UR18][R30.64] ;  /* 0x000000121e227981 */ /* 0x000f6e000c1e1900 */
[----:B------:R-:W3:Y:S08]  /*1480*/  LDC.64 R12, c[0x0][0x408] ;  /* 0x00010200ff0c7b82 */ /* 0x000ef00000000a00 */
[----:B------:R-:W3:Y:S01]  /*1490*/  LDC.64 R4, c[0x0][0x3d0] ;  /* 0x0000f400ff047b82 */ /* 0x000ee20000000a00 */
[----:B-1----:R-:W2:Y:S01]  /*14a0*/  LDG.E R6, desc[UR18][R8.64] ;  /* 0x0000001208067981 */ /* 0x002ea2000c1e1900 */
[C---:B------:R-:W-:Y:S01]  /*14b0*/  IMAD.WIDE R42, R2.reuse, 0x4, R42 ;  /* 0x00000004022a7825 */ /* 0x040fe200078e022a */
[----:B------:R-:W1:Y:S02]  /*14c0*/  LDCU UR6, c[0x0][0x3d8] ;  /* 0x00007b00ff0677ac */ /* 0x000e640008000800 */
[----:B0-----:R-:W4:Y:S04]  /*14d0*/  LDG.E R0, desc[UR18][R10.64] ;  /* 0x000000120a007981 */ /* 0x001f28000c1e1900 */
[----:B---3--:R-:W5:Y:S01]  /*14e0*/  LDG.E R35, desc[UR18][R12.64] ;  /* 0x000000120c237981 */ /* 0x008f62000c1e1900 */
[----:B------:R-:W-:Y:S01]  /*14f0*/  IMAD.WIDE R4, R2, 0x4, R4 ;  /* 0x0000000402047825 */ /* 0x000fe200078e0204 */
[----:B--2---:R-:W-:-:S02]  /*1500*/  I2FP.F32.S32 R14, R6 ;  /* 0x00000006000e7245 */ /* 0x004fc40000201400 */
[----:B----4-:R-:W-:Y:S01]  /*1510*/  I2FP.F32.S32 R6, R0 ;  /* 0x0000000000067245 */ /* 0x010fe20000201400 */
[----:B------:R-:W-:Y:S02]  /*1520*/  HFMA2 R0, -RZ, RZ, 2.125, 0 ;  /* 0x40400000ff007431 */ /* 0x000fe400000001ff */
[----:B------:R-:W-:-:S04]  /*1530*/  FMUL R15, R15, R14 ;  /* 0x0000000e0f0f7220 */ /* 0x000fc80000400000 */
[----:B------:R-:W-:Y:S01]  /*1540*/  FFMA R7, R6, R7, R15 ;  /* 0x0000000706077223 */ /* 0x000fe2000000000f */
[----:B-----5:R-:W-:-:S03]  /*1550*/  FMUL R34, R34, R35 ;  /* 0x0000002322227220 */ /* 0x020fc60000400000 */
[----:B------:R-:W-:-:S04]  /*1560*/  FFMA R7, R7, R0, 1 ;  /* 0x3f80000007077423 */ /* 0x000fc80000000000 */
[----:B------:R-:W-:Y:S02]  /*1570*/  FMUL R15, R34, R7 ;  /* 0x00000007220f7220 */ /* 0x000fe40000400000 */
[----:B------:R-:W0:Y:S03]  /*1580*/  LDC.64 R6, c[0x0][0x3c8] ;  /* 0x0000f200ff067b82 */ /* 0x000e260000000a00 */
[----:B------:R2:W-:Y:S04]  /*1590*/  STG.E desc[UR18][R4.64], R15 ;  /* 0x0000000f04007986 */ /* 0x0005e8000c101912 */
[----:B------:R-:W3:Y:S01]  /*15a0*/  LDG.E R14, desc[UR18][R28.64] ;  /* 0x000000121c0e7981 */ /* 0x000ee2000c1e1900 */
[----:B0-----:R-:W-:-:S04]  /*15b0*/  IMAD.WIDE R6, R2, 0x4, R6 ;  /* 0x0000000402067825 */ /* 0x001fc800078e0206 */
[----:B---3--:R-:W-:-:S04]  /*15c0*/  FADD R35, -R15, R14 ;  /* 0x0000000e0f237221 */ /* 0x008fc80000000100 */
[----:B------:R-:W-:-:S05]  /*15d0*/  FFMA R35, -R35, UR4, R14 ;  /* 0x0000000423237c23 */ /* 0x000fca000800010e */
[----:B------:R0:W-:Y:S04]  /*15e0*/  STG.E desc[UR18][R6.64], R35 ;  /* 0x0000002306007986 */ /* 0x0001e8000c101912 */
[----:B------:R-:W3:Y:S04]  /*15f0*/  LDG.E R34, desc[UR18][R8.64+0x4] ;  /* 0x0000041208227981 */ /* 0x000ee8000c1e1900 */
[----:B------:R-:W4:Y:S04]  /*1600*/  LDG.E R14, desc[UR18][R10.64+0x4] ;  /* 0x000004120a0e7981 */ /* 0x000f28000c1e1900 */
[----:B------:R-:W5:Y:S04]  /*1610*/  LDG.E R37, desc[UR18][R16.64] ;  /* 0x0000001210257981 */ /* 0x000f68000c1e1900 */
[----:B--2---:R-:W2:Y:S04]  /*1620*/  LDG.E R15, desc[UR18][R18.64] ;  /* 0x00000012120f7981 */ /* 0x004ea8000c1e1900 */
[----:B------:R-:W2:Y:S04]  /*1630*/  LDG.E R36, desc[UR18][R30.64] ;  /* 0x000000121e247981 */ /* 0x000ea8000c1e1900 */
[----:B------:R-:W2:Y:S01]  /*1640*/  LDG.E R39, desc[UR18][R12.64+0x4] ;  /* 0x000004120c277981 */ /* 0x000ea2000c1e1900 */
[----:B------:R-:W-:Y:S01]  /*1650*/  IMAD.WIDE R4, R3, 0x4, R4 ;  /* 0x0000000403047825 */ /* 0x000fe200078e0204 */
[----:B---3--:R-:W-:-:S02]  /*1660*/  I2FP.F32.S32 R34, R34 ;  /* 0x0000002200227245 */ /* 0x008fc40000201400 */
[----:B----4-:R-:W-:-:S03]  /*1670*/  I2FP.F32.S32 R14, R14 ;  /* 0x0000000e000e7245 */ /* 0x010fc60000201400 */
[----:B-----5:R-:W-:-:S04]  /*1680*/  FMUL R37, R34, R37 ;  /* 0x0000002522257220 */ /* 0x020fc80000400000 */
[----:B--2---:R-:W-:-:S04]  /*1690*/  FFMA R15, R14, R15, R37 ;  /* 0x0000000f0e0f7223 */ /* 0x004fc80000000025 */
[----:B------:R-:W-:Y:S01]  /*16a0*/  FFMA R15, R15, R0, 1 ;  /* 0x3f8000000f0f7423 */ /* 0x000fe20000000000 */
[----:B------:R-:W-:-:S04]  /*16b0*/  FMUL R36, R36, R39 ;  /* 0x0000002724247220 */ /* 0x000fc80000400000 */
[----:B------:R-:W-:-:S05]  /*16c0*/  FMUL R15, R36, R15 ;  /* 0x0000000f240f7220 */ /* 0x000fca0000400000 */
        /* <DEDUP_REMOVED lines=9> */
[----:B------:R-:W5:Y:S04]  /*1760*/  LDG.E R37, desc[UR18][R18.64] ;  /* 0x0000001212257981 */ /* 0x000f68000c1e1900 */
[----:B------:R-:W5:Y:S04]  /*1770*/  LDG.E R36, desc[UR18][R30.64] ;  /* 0x000000121e247981 */ /* 0x000f68000c1e1900 */
[----:B--2---:R-:W2:Y:S01]  /*1780*/  LDG.E R15, desc[UR18][R12.64+0x8] ;  /* 0x000008120c0f7981 */ /* 0x004ea2000c1e1900 */
[----:B------:R-:W-:Y:S01]  /*1790*/  IMAD.WIDE R4, R3, 0x4, R4 ;  /* 0x0000000403047825 */ /* 0x000fe200078e0204 */
[----:B---3--:R-:W-:-:S02]  /*17a0*/  I2FP.F32.S32 R34, R34 ;  /* 0x0000002200227245 */ /* 0x008fc40000201400 */
[----:B----4-:R-:W-:-:S03]  /*17b0*/  I2FP.F32.S32 R14, R14 ;  /* 0x0000000e000e7245 */ /* 0x010fc60000201400 */
[----:B-----5:R-:W-:-:S04]  /*17c0*/  FMUL R39, R34, R39 ;  /* 0x0000002722277220 */ /* 0x020fc80000400000 */
[----:B------:R-:W-:-:S04]  /*17d0*/  FFMA R37, R14, R37, R39 ;  /* 0x000000250e257223 */ /* 0x000fc80000000027 */
[----:B------:R-:W-:Y:S01]  /*17e0*/  FFMA R14, R37, R0, 1 ;  /* 0x3f800000250e7423 */ /* 0x000fe20000000000 */
[----:B--2---:R-:W-:-:S04]  /*17f0*/  FMUL R15, R36, R15 ;  /* 0x0000000f240f7220 */ /* 0x004fc80000400000 */
        /* <DEDUP_REMOVED lines=13> */
[----:B---3--:R-:W-:-:S02]  /*18d0*/  I2FP.F32.S32 R34, R34 ;  /* 0x0000002200227245 */ /* 0x008fc40000201400 */
[----:B----4-:R-:W-:-:S03]  /*18e0*/  I2FP.F32.S32 R14, R14 ;  /* 0x0000000e000e7245 */ /* 0x010fc60000201400 */
[----:B-----5:R-:W-:-:S04]  /*18f0*/  FMUL R39, R34, R39 ;  /* 0x0000002722277220 */ /* 0x020fc80000400000 */
[----:B------:R-:W-:-:S04]  /*1900*/  FFMA R37, R14, R37, R39 ;  /* 0x000000250e257223 */ /* 0x000fc80000000027 */
[----:B------:R-:W-:Y:S01]  /*1910*/  FFMA R37, R37, R0, 1 ;  /* 0x3f80000025257423 */ /* 0x000fe20000000000 */
[----:B--2---:R-:W-:Y:S01]  /*1920*/  FMUL R36, R36, R15 ;  /* 0x0000000f24247220 */ /* 0x004fe20000400000 */
[----:B------:R-:W-:-:S04]  /*1930*/  IMAD.WIDE R14, R3, 0x4, R4 ;  /* 0x00000004030e7825 */ /* 0x000fc800078e0204 */
[----:B------:R-:W-:-:S05]  /*1940*/  FMUL R37, R36, R37 ;  /* 0x0000002524257220 */ /* 0x000fca0000400000 */
[----:B------:R2:W-:Y:S04]  /*1950*/  STG.E desc[UR18][R14.64], R37 ;  /* 0x000000250e007986 */ /* 0x0005e8000c101912 */
[----:B------:R-:W0:Y:S01]  /*1960*/  LDG.E R34, desc[UR18][R22.64] ;  /* 0x0000001216227981 */ /* 0x000e22000c1e1900 */
[----:B------:R-:W-:-:S04]  /*1970*/  IMAD.WIDE R4, R3, 0x4, R6 ;  /* 0x0000000403047825 */ /* 0x000fc800078e0206 */
[----:B0-----:R-:W-:-:S04]  /*1980*/  FADD R35, -R37, R34 ;  /* 0x0000002225237221 */ /* 0x001fc80000000100 */
[----:B------:R-:W-:-:S05]  /*1990*/  FFMA R35, -R35, UR4, R34 ;  /* 0x0000000423237c23 */ /* 0x000fca0008000122 */
[----:B------:R0:W-:Y:S04]  /*19a0*/  STG.E desc[UR18][R4.64], R35 ;  /* 0x0000002304007986 */ /* 0x0001e8000c101912 */
[----:B------:R-:W3:Y:S04]  /*19b0*/  LDG.E R8, desc[UR18][R8.64+0x10] ;  /* 0x0000101208087981 */ /* 0x000ee8000c1e1900 */
[----:B------:R-:W4:Y:S04]  /*19c0*/  LDG.E R10, desc[UR18][R10.64+0x10] ;  /* 0x000010120a0a7981 */ /* 0x000f28000c1e1900 */
[----:B------:R-:W5:Y:S04]  /*19d0*/  LDG.E R17, desc[UR18][R16.64] ;  /* 0x0000001210117981 */ /* 0x000f68000c1e1900 */
[----:B------:R-:W5:Y:S04]  /*19e0*/  LDG.E R19, desc[UR18][R18.64] ;  /* 0x0000001212137981 */ /* 0x000f68000c1e1900 */
[----:B------:R-:W5:Y:S04]  /*19f0*/  LDG.E R30, desc[UR18][R30.64] ;  /* 0x000000121e1e7981 */ /* 0x000f68000c1e1900 */
[----:B------:R-:W5:Y:S01]  /*1a00*/  LDG.E R13, desc[UR18][R12.64+0x10] ;  /* 0x000010120c0d7981 */ /* 0x000f62000c1e1900 */
[----:B--2---:R-:W-:Y:S01]  /*1a10*/  IMAD.WIDE R14, R3, 0x4, R14 ;  /* 0x00000004030e7825 */ /* 0x004fe200078e020e */
[----:B---3--:R-:W-:-:S02]  /*1a20*/  I2FP.F32.S32 R36, R8 ;  /* 0x0000000800247245 */ /* 0x008fc40000201400 */
[----:B----4-:R-:W-:-:S03]  /*1a30*/  I2FP.F32.S32 R34, R10 ;  /* 0x0000000a00227245 */ /* 0x010fc60000201400 */
[----:B-----5:R-:W-:-:S04]  /*1a40*/  FMUL R37, R36, R17 ;  /* 0x0000001124257220 */ /* 0x020fc80000400000 */
[----:B------:R-:W-:Y:S01]  /*1a50*/  FFMA R37, R34, R19, R37 ;  /* 0x0000001322257223 */ /* 0x000fe20000000025 */
[----:B------:R-:W-:Y:S01]  /*1a60*/  IMAD.WIDE R38, R3, 0x4, R42 ;  /* 0x0000000403267825 */ /* 0x000fe200078e022a */
[----:B------:R-:W2:Y:S03]  /*1a70*/  LDC.64 R18, c[0x0][0x428] ;  /* 0x00010a00ff127b82 */ /* 0x000ea60000000a00 */
[----:B------:R-:W-:Y:S01]  /*1a80*/  FFMA R37, R37, R0, 1 ;  /* 0x3f80000025257423 */ /* 0x000fe20000000000 */
[----:B------:R-:W-:-:S04]  /*1a90*/  FMUL R34, R30, R13 ;  /* 0x0000000d1e227220 */ /* 0x000fc80000400000 */
[----:B------:R-:W-:-:S05]  /*1aa0*/  FMUL R9, R34, R37 ;  /* 0x0000002522097220 */ /* 0x000fca0000400000 */
[----:B------:R3:W-:Y:S04]  /*1ab0*/  STG.E desc[UR18][R14.64], R9 ;  /* 0x000000090e007986 */ /* 0x0007e8000c101912 */
[----:B------:R-:W4:Y:S01]  /*1ac0*/  LDG.E R0, desc[UR18][R20.64] ;  /* 0x0000001214007981 */ /* 0x000f22000c1e1900 */
[----:B------:R-:W-:-:S04]  /*1ad0*/  IMAD.WIDE R36, R3, 0x4, R38 ;  /* 0x0000000403247825 */ /* 0x000fc800078e0226 */
[----:B0-----:R-:W-:-:S04]  /*1ae0*/  IMAD.WIDE R34, R3, 0x4, R36 ;  /* 0x0000000403227825 */ /* 0x001fc800078e0224 */
[C---:B------:R-:W-:Y:S01]  /*1af0*/  IMAD.WIDE R10, R3.reuse, 0x4, R34 ;  /* 0x00000004030a7825 */ /* 0x040fe200078e0222 */
[C---:B------:R-:W-:Y:S02]  /*1b00*/  ISETP.GE.AND P0, PT, R2.reuse, UR5, PT ;  /* 0x0000000502007c0c */ /* 0x040fe4000bf06270 */
[----:B-1----:R-:W-:Y:S01]  /*1b10*/  ISETP.GE.AND P1, PT, R2, UR6, PT ;  /* 0x0000000602007c0c */ /* 0x002fe2000bf26270 */
[----:B------:R-:W-:-:S04]  /*1b20*/  IMAD.WIDE R12, R3, 0x4, R10 ;  /* 0x00000004030c7825 */ /* 0x000fc800078e020a */
[----:B---3--:R-:W-:Y:S01]  /*1b30*/  IMAD.WIDE R14, R3, 0x4, R12 ;  /* 0x00000004030e7825 */ /* 0x008fe200078e020c */
[----:B------:R-:W-:Y:S03]  /*1b40*/  BSSY.RECONVERGENT B0, `(.L_x_10) ;  /* 0x0000037000007945 */ /* 0x000fe60003800200 */
[----:B--2---:R-:W-:-:S04]  /*1b50*/  IMAD.WIDE R18, R2, 0x4, R18 ;  /* 0x0000000402127825 */ /* 0x004fc800078e0212 */
[----:B----4-:R-:W-:Y:S01]  /*1b60*/  FADD R17, -R9, R0 ;  /* 0x0000000009117221 */ /* 0x010fe20000000100 */
[----:B------:R-:W-:-:S04]  /*1b70*/  IMAD.WIDE R8, R3, 0x4, R4 ;  /* 0x0000000403087825 */ /* 0x000fc800078e0204 */
[----:B------:R-:W-:-:S05]  /*1b80*/  FFMA R41, -R17, UR4, R0 ;  /* 0x0000000411297c23 */ /* 0x000fca0008000100 */
[----:B------:R0:W-:Y:S01]  /*1b90*/  STG.E desc[UR18][R8.64], R41 ;  /* 0x0000002908007986 */ /* 0x0001e2000c101912 */
[----:B------:R-:W-:-:S04]  /*1ba0*/  IMAD.WIDE R16, R3, 0x4, R14 ;  /* 0x0000000403107825 */ /* 0x000fc800078e020e */
[----:B------:R-:W-:Y:S01]  /*1bb0*/  IMAD.WIDE R30, R3, 0x4, R16 ;  /* 0x00000004031e7825 */ /* 0x000fe200078e0210 */
[----:B------:R-:W-:Y:S06]  /*1bc0*/  @!P0 BRA P1, `(.L_x_11) ;  /* 0x0000000000b88947 */ /* 0x000fec0000800000 */
[----:B0-----:R-:W0:Y:S02]  /*1bd0*/  LDC.64 R40, c[0x0][0x420] ;  /* 0x00010800ff287b82 */ /* 0x001e240000000a00 */
[----:B0-----:R-:W2:Y:S02]  /*1be0*/  LDG.E R0, desc[UR18][R40.64] ;  /* 0x0000001228007981 */ /* 0x001ea4000c1e1900 */
[----:B--2---:R-:W-:-:S04]  /*1bf0*/  IMAD R45, R3, R0, RZ ;  /* 0x00000000032d7224 */ /* 0x004fc800078e02ff */
[----:B------:R-:W-:-:S06]  /*1c00*/  IMAD.WIDE R44, R45, 0x4, R32 ;  /* 0x000000042d2c7825 */ /* 0x000fcc00078e0220 */
[----:B------:R-:W2:Y:S04]  /*1c10*/  LDG.E R45, desc[UR18][R44.64] ;  /* 0x000000122c2d7981 */ /* 0x000ea8000c1e1900 */
[----:B--2---:R0:W-:Y:S04]  /*1c20*/  STG.E desc[UR18][R42.64], R45 ;  /* 0x0000002d2a007986 */ /* 0x0041e8000c101912 */
[----:B------:R-:W2:Y:S02]  /*1c30*/  LDG.E R0, desc[UR18][R40.64+0x4] ;  /* 0x0000041228007981 */ /* 0x000ea4000c1e1900 */
        /* <DEDUP_REMOVED lines=9> */
[----:B------:R-:W0:Y:S02]  /*1cd0*/  LDG.E R0, desc[UR18][R40.64+0xc] ;  /* 0x00000c1228007981 */ /* 0x000e24000c1e1900 */
[----:B0-----:R-:W-:-:S04]  /*1ce0*/  IMAD R45, R3, R0, RZ ;  /* 0x00000000032d7224 */ /* 0x001fc800078e02ff */
[----:B------:R-:W-:-:S06]  /*1cf0*/  IMAD.WIDE R44, R45, 0x4, R32 ;  /* 0x000000042d2c7825 */ /* 0x000fcc00078e0220 */
[----:B------:R-:W3:Y:S04]  /*1d00*/  LDG.E R45, desc[UR18][R44.64] ;  /* 0x000000122c2d7981 */ /* 0x000ee8000c1e1900 */
[----:B---3--:R0:W-:Y:S04]  /*1d10*/  STG.E desc[UR18][R34.64], R45 ;  /* 0x0000002d22007986 */ /* 0x0081e8000c101912 */
[----:B------:R-:W1:Y:S02]  /*1d20*/  LDG.E R0, desc[UR18][R40.64+0x10] ;  /* 0x0000101228007981 */ /* 0x000e64000c1e1900 */
[----:B-1----:R-:W-:-:S04]  /*1d30*/  IMAD R47, R3, R0, RZ ;  /* 0x00000000032f7224 */ /* 0x002fc800078e02ff */
[----:B------:R-:W-:-:S06]  /*1d40*/  IMAD.WIDE R46, R47, 0x4, R32 ;  /* 0x000000042f2e7825 */ /* 0x000fcc00078e0220 */
[----:B------:R-:W3:Y:S04]  /*1d50*/  LDG.E R47, desc[UR18][R46.64] ;  /* 0x000000122e2f7981 */ /* 0x000ee8000c1e1900 */
[----:B---3--:R1:W-:Y:S04]  /*1d60*/  STG.E desc[UR18][R10.64], R47 ;  /* 0x0000002f0a007986 */ /* 0x0083e8000c101912 */
        /* <DEDUP_REMOVED lines=13> */
[----:B------:R-:W4:Y:S04]  /*1e40*/  LDG.E R47, desc[UR18][R46.64] ;  /* 0x000000122e2f7981 */ /* 0x000f28000c1e1900 */
[----:B----4-:R3:W-:Y:S04]  /*1e50*/  STG.E desc[UR18][R16.64], R47 ;  /* 0x0000002f10007986 */ /* 0x0107e8000c101912 */
[----:B------:R-:W2:Y:S02]  /*1e60*/  LDG.E R0, desc[UR18][R40.64+0x20] ;  /* 0x0000201228007981 */ /* 0x000ea4000c1e1900 */
[----:B--2---:R-:W-:-:S04]  /*1e70*/  IMAD R49, R3, R0, RZ ;  /* 0x0000000003317224 */ /* 0x004fc800078e02ff */
[----:B------:R-:W-:-:S06]  /*1e80*/  IMAD.WIDE R32, R49, 0x4, R32 ;  /* 0x0000000431207825 */ /* 0x000fcc00078e0220 */
[----:B------:R-:W2:Y:S04]  /*1e90*/  LDG.E R33, desc[UR18][R32.64] ;  /* 0x0000001220217981 */ /* 0x000ea8000c1e1900 */
[----:B--2---:R3:W-:Y:S02]  /*1ea0*/  STG.E desc[UR18][R30.64], R33 ;  /* 0x000000211e007986 */ /* 0x0047e4000c101912 */
.L_x_11:
[----:B------:R-:W-:Y:S05]  /*1eb0*/  BSYNC.RECONVERGENT B0 ;  /* 0x0000000000007941 */ /* 0x000fea0003800200 */
.L_x_10:
[----:B---3--:R-:W2:Y:S01]  /*1ec0*/  LDG.E R47, desc[UR18][R18.64] ;  /* 0x00000012122f7981 */ /* 0x008ea2000c1e1900 */
[----:B0-----:R-:W2:Y:S03]  /*1ed0*/  LDC.64 R40, c[0x0][0x380] ;  /* 0x0000e000ff287b82 */ /* 0x001ea60000000a00 */
[----:B------:R-:W3:Y:S01]  /*1ee0*/  LDG.E R43, desc[UR18][R42.64] ;  /* 0x000000122a2b7981 */ /* 0x000ee2000c1e1900 */
[----:B------:R-:W-:-:S04]  /*1ef0*/  IMAD.WIDE R32, R3, 0x4, R18 ;  /* 0x0000000403207825 */ /* 0x000fc800078e0212 */
[----:B--2---:R-:W-:-:S05]  /*1f00*/  IMAD.WIDE R46, R47, 0x4, R40 ;  /* 0x000000042f2e7825 */ /* 0x004fca00078e0228 */
[----:B---3--:R0:W-:Y:S04]  /*1f10*/  STG.E desc[UR18][R46.64], R43 ;  /* 0x0000002b2e007986 */ /* 0x0081e8000c101912 */
[----:B------:R-:W2:Y:S04]  /*1f20*/  LDG.E R0, desc[UR18][R32.64] ;  /* 0x0000001220007981 */ /* 0x000ea8000c1e1900 */
[----:B------:R-:W3:Y:S01]  /*1f30*/  LDG.E R39, desc[UR18][R38.64] ;  /* 0x0000001226277981 */ /* 0x000ee2000c1e1900 */
[C---:B------:R-:W-:Y:S01]  /*1f40*/  IMAD.WIDE R44, R3.reuse, 0x4, R32 ;  /* 0x00000004032c7825 */ /* 0x040fe200078e0220 */
[----:B--2---:R-:W-:-:S05]  /*1f50*/  IADD3 R49, PT, PT, R3, R0, RZ ;  /* 0x0000000003317210 */ /* 0x004fca0007ffe0ff */
[----:B------:R-:W-:-:S05]  /*1f60*/  IMAD.WIDE R48, R49, 0x4, R40 ;  /* 0x0000000431307825 */ /* 0x000fca00078e0228 */
[----:B---3--:R1:W-:Y:S04]  /*1f70*/  STG.E desc[UR18][R48.64], R39 ;  /* 0x0000002730007986 */ /* 0x0083e8000c101912 */
[----:B------:R-:W2:Y:S04]  /*1f80*/  LDG.E R0, desc[UR18][R44.64] ;  /* 0x000000122c007981 */ /* 0x000ea8000c1e1900 */
[----:B------:R-:W3:Y:S01]  /*1f90*/  LDG.E R53, desc[UR18][R36.64] ;  /* 0x0000001224357981 */ /* 0x000ee2000c1e1900 */
[C---:B0-----:R-:W-:Y:S01]  /*1fa0*/  IMAD.WIDE R42, R3.reuse, 0x4, R44 ;  /* 0x00000004032a7825 */ /* 0x041fe200078e022c */
[----:B--2---:R-:W-:-:S05]  /*1fb0*/  LEA R51, R3, R0, 0x1 ;  /* 0x0000000003337211 */ /* 0x004fca00078e08ff */
[----:B------:R-:W-:-:S05]  /*1fc0*/  IMAD.WIDE R50, R51, 0x4, R40 ;  /* 0x0000000433327825 */ /* 0x000fca00078e0228 */
[----:B---3--:R0:W-:Y:S04]  /*1fd0*/  STG.E desc[UR18][R50.64], R53 ;  /* 0x0000003532007986 */ /* 0x0081e8000c101912 */
[----:B------:R-:W2:Y:S04]  /*1fe0*/  LDG.E R0, desc[UR18][R42.64] ;  /* 0x000000122a007981 */ /* 0x000ea8000c1e1900 */
[----:B------:R-:W3:Y:S01]  /*1ff0*/  LDG.E R55, desc[UR18][R34.64] ;  /* 0x0000001222377981 */ /* 0x000ee2000c1e1900 */
[----:B-1----:R-:W-:-:S04]  /*2000*/  IMAD.WIDE R38, R3, 0x4, R42 ;  /* 0x0000000403267825 */ /* 0x002fc800078e022a */
[----:B--2---:R-:W-:-:S04]  /*2010*/  IMAD R47, R3, 0x3, R0 ;  /* 0x00000003032f7824 */ /* 0x004fc800078e0200 */
[----:B------:R-:W-:-:S05]  /*2020*/  IMAD.WIDE R46, R47, 0x4, R40 ;  /* 0x000000042f2e7825 */ /* 0x000fca00078e0228 */
[----:B---3--:R1:W-:Y:S04]  /*2030*/  STG.E desc[UR18][R46.64], R55 ;  /* 0x000000372e007986 */ /* 0x0083e8000c101912 */
[----:B------:R-:W2:Y:S04]  /*2040*/  LDG.E R0, desc[UR18][R38.64] ;  /* 0x0000001226007981 */ /* 0x000ea8000c1e1900 */
[----:B------:R-:W3:Y:S01]  /*2050*/  LDG.E R57, desc[UR18][R10.64] ;  /* 0x000000120a397981 */ /* 0x000ee2000c1e1900 */
[C---:B------:R-:W-:Y:S01]  /*2060*/  IMAD.WIDE R48, R3.reuse, 0x4, R38 ;  /* 0x0000000403307825 */ /* 0x040fe200078e0226 */
[----:B--2---:R-:W-:-:S05]  /*2070*/  LEA R37, R3, R0, 0x2 ;  /* 0x0000000003257211 */ /* 0x004fca00078e10ff */
[----:B------:R-:W-:-:S05]  /*2080*/  IMAD.WIDE R36, R37, 0x4, R40 ;  /* 0x0000000425247825 */ /* 0x000fca00078e0228 */
[----:B---3--:R2:W-:Y:S04]  /*2090*/  STG.E desc[UR18][R36.64], R57 ;  /* 0x0000003924007986 */ /* 0x0085e8000c101912 */
[----:B------:R-:W3:Y:S04]  /*20a0*/  LDG.E R0, desc[UR18][R48.64] ;  /* 0x0000001230007981 */ /* 0x000ee8000c1e1900 */
[----:B0-----:R-:W4:Y:S01]  /*20b0*/  LDG.E R51, desc[UR18][R12.64] ;  /* 0x000000120c337981 */ /* 0x001f22000c1e1900 */
[----:B-1----:R-:W-:-:S04]  /*20c0*/  IMAD.WIDE R46, R3, 0x4, R48 ;  /* 0x00000004032e7825 */ /* 0x002fc800078e0230 */
[----:B---3--:R-:W-:-:S04]  /*20d0*/  IMAD R35, R3, 0x5, R0 ;  /* 0x0000000503237824 */ /* 0x008fc800078e0200 */
[----:B------:R-:W-:-:S05]  /*20e0*/  IMAD.WIDE R34, R35, 0x4, R40 ;  /* 0x0000000423227825 */ /* 0x000fca00078e0228 */
[----:B----4-:R0:W-:Y:S04]  /*20f0*/  STG.E desc[UR18][R34.64], R51 ;  /* 0x0000003322007986 */ /* 0x0101e8000c101912 */
[----:B------:R-:W3:Y:S04]  /*2100*/  LDG.E R0, desc[UR18][R46.64] ;  /* 0x000000122e007981 */ /* 0x000ee8000c1e1900 */
[----:B------:R1:W4:Y:S01]  /*2110*/  LDG.E R53, desc[UR18][R14.64] ;  /* 0x000000120e357981 */ /* 0x000322000c1e1900 */
[----:B--2---:R-:W-:-:S04]  /*2120*/  IMAD.WIDE R36, R3, 0x4, R46 ;  /* 0x0000000403247825 */ /* 0x004fc800078e022e */
[----:B---3--:R-:W-:Y:S01]  /*2130*/  IMAD R11, R3, 0x6, R0 ;  /* 0x00000006030b7824 */ /* 0x008fe200078e0200 */
[----:B-1----:R-:W1:Y:S03]  /*2140*/  LDC.64 R14, c[0x0][0x3c8] ;  /* 0x0000f200ff0e7b82 */ /* 0x002e660000000a00 */
[----:B------:R-:W-:-:S05]  /*2150*/  IMAD.WIDE R10, R11, 0x4, R40 ;  /* 0x000000040b0a7825 */ /* 0x000fca00078e0228 */
[----:B----4-:R2:W-:Y:S04]  /*2160*/  STG.E desc[UR18][R10.64], R53 ;  /* 0x000000350a007986 */ /* 0x0105e8000c101912 */
[----:B------:R-:W3:Y:S04]  /*2170*/  LDG.E R0, desc[UR18][R36.64] ;  /* 0x0000001224007981 */ /* 0x000ee8000c1e1900 */
[----:B------:R-:W4:Y:S01]  /*2180*/  LDG.E R17, desc[UR18][R16.64] ;  /* 0x0000001210117981 */ /* 0x000f22000c1e1900 */
[C---:B0-----:R-:W-:Y:S01]  /*2190*/  IMAD.WIDE R34, R3.reuse, 0x4, R36 ;  /* 0x0000000403227825 */ /* 0x041fe200078e0224 */
[----:B--2---:R-:W0:Y:S03]  /*21a0*/  LDC.64 R10, c[0x0][0x3c0] ;  /* 0x0000f000ff0a7b82 */ /* 0x004e260000000a00 */
[----:B---3--:R-:W-:-:S04]  /*21b0*/  IMAD R13, R3, 0x7, R0 ;  /* 0x00000007030d7824 */ /* 0x008fc800078e0200 */
[----:B------:R-:W-:-:S05]  /*21c0*/  IMAD.WIDE R12, R13, 0x4, R40 ;  /* 0x000000040d0c7825 */ /* 0x000fca00078e0228 */
[----:B----4-:R0:W-:Y:S04]  /*21d0*/  STG.E desc[UR18][R12.64], R17 ;  /* 0x000000110c007986 */ /* 0x0101e8000c101912 */
[----:B------:R-:W2:Y:S04]  /*21e0*/  LDG.E R34, desc[UR18][R34.64] ;  /* 0x0000001222227981 */ /* 0x000ea8000c1e1900 */
[----:B------:R-:W3:Y:S01]  /*21f0*/  LDG.E R47, desc[UR18][R30.64] ;  /* 0x000000121e2f7981 */ /* 0x000ee2000c1e1900 */
[----:B-1----:R-:W-:Y:S01]  /*2200*/  IMAD.WIDE R36, R2, 0x4, R14 ;  /* 0x0000000402247825 */ /* 0x002fe200078e020e */
[----:B--2---:R-:W-:-:S05]  /*2210*/  LEA R49, R3, R34, 0x3 ;  /* 0x0000002203317211 */ /* 0x004fca00078e18ff */
[----:B------:R-:W-:-:S05]  /*2220*/  IMAD.WIDE R40, R49, 0x4, R40 ;  /* 0x0000000431287825 */ /* 0x000fca00078e0228 */
[----:B---3--:R-:W-:Y:S04]  /*2230*/  STG.E desc[UR18][R40.64], R47 ;  /* 0x0000002f28007986 */ /* 0x008fe8000c101912 */
[----:B------:R-:W0:Y:S04]  /*2240*/  LDG.E R19, desc[UR18][R18.64] ;  /* 0x0000001212137981 */ /* 0x000e28000c1e1900 */
[----:B------:R-:W2:Y:S01]  /*2250*/  LDG.E R49, desc[UR18][R36.64] ;  /* 0x0000001224317981 */ /* 0x000ea2000c1e1900 */
[----:B------:R-:W-:-:S04]  /*2260*/  IMAD.WIDE R30, R3, 0x4, R36 ;  /* 0x00000004031e7825 */ /* 0x000fc800078e0224 */
[----:B0-----:R-:W-:-:S05]  /*2270*/  IMAD.WIDE R12, R19, 0x4, R10 ;  /* 0x00000004130c7825 */ /* 0x001fca00078e020a */
[----:B--2---:R0:W-:Y:S04]  /*2280*/  STG.E desc[UR18][R12.64], R49 ;  /* 0x000000310c007986 */ /* 0x0041e8000c101912 */
[----:B------:R-:W2:Y:S04]  /*2290*/  LDG.E R32, desc[UR18][R32.64] ;  /* 0x0000001220207981 */ /* 0x000ea8000c1e1900 */
[----:B------:R-:W3:Y:S01]  /*22a0*/  LDG.E R31, desc[UR18][R30.64] ;  /* 0x000000121e1f7981 */ /* 0x000ee2000c1e1900 */
[----:B--2---:R-:W-:-:S05]  /*22b0*/  IADD3 R15, PT, PT, R3, R32, RZ ;  /* 0x00000020030f7210 */ /* 0x004fca0007ffe0ff */
[----:B------:R-:W-:-:S05]  /*22c0*/  IMAD.WIDE R14, R15, 0x4, R10 ;  /* 0x000000040f0e7825 */ /* 0x000fca00078e020a */
[----:B---3--:R1:W-:Y:S04]  /*22d0*/  STG.E desc[UR18][R14.64], R31 ;  /* 0x0000001f0e007986 */ /* 0x0083e8000c101912 */
[----:B------:R-:W2:Y:S04]  /*22e0*/  LDG.E R44, desc[UR18][R44.64] ;  /* 0x000000122c2c7981 */ /* 0x000ea8000c1e1900 */
[----:B------:R-:W3:Y:S01]  /*22f0*/  LDG.E R7, desc[UR18][R6.64] ;  /* 0x0000001206077981 */ /* 0x000ee2000c1e1900 */
[----:B--2---:R-:W-:-:S05]  /*2300*/  LEA R17, R3, R44, 0x1 ;  /* 0x0000002c03117211 */ /* 0x004fca00078e08ff */
[----:B------:R-:W-:-:S05]  /*2310*/  IMAD.WIDE R16, R17, 0x4, R10 ;  /* 0x0000000411107825 */ /* 0x000fca00078e020a */
[----:B---3--:R1:W-:Y:S04]  /*2320*/  STG.E desc[UR18][R16.64], R7 ;  /* 0x0000000710007986 */ /* 0x0083e8000c101912 */
[----:B------:R-:W0:Y:S04]  /*2330*/  LDG.E R42, desc[UR18][R42.64] ;  /* 0x000000122a2a7981 */ /* 0x000e28000c1e1900 */
[----:B------:R-:W2:Y:S01]  /*2340*/  LDG.E R5, desc[UR18][R4.64] ;  /* 0x0000001204057981 */ /* 0x000ea2000c1e1900 */
[----:B0-----:R-:W-:-:S04]  /*2350*/  IMAD R13, R3, 0x3, R42 ;  /* 0x00000003030d7824 */ /* 0x001fc800078e022a */
[----:B------:R-:W-:-:S05]  /*2360*/  IMAD.WIDE R12, R13, 0x4, R10 ;  /* 0x000000040d0c7825 */ /* 0x000fca00078e020a */
[----:B--2---:R1:W-:Y:S04]  /*2370*/  STG.E desc[UR18][R12.64], R5 ;  /* 0x000000050c007986 */ /* 0x0043e8000c101912 */
[----:B------:R-:W2:Y:S04]  /*2380*/  LDG.E R38, desc[UR18][R38.64] ;  /* 0x0000001226267981 */ /* 0x000ea8000c1e1900 */
[----:B------:R-:W3:Y:S01]  /*2390*/  LDG.E R9, desc[UR18][R8.64] ;  /* 0x0000001208097981 */ /* 0x000ee2000c1e1900 */
[----:B------:R-:W-:Y:S01]  /*23a0*/  BSSY.RECONVERGENT B0, `(.L_x_12) ;  /* 0x0000011000007945 */ /* 0x000fe20003800200 */
[----:B------:R-:W-:-:S02]  /*23b0*/  ISETP.GE.AND P1, PT, R2, UR6, PT ;  /* 0x0000000602007c0c */ /* 0x000fc4000bf26270 */
[----:B--2---:R-:W-:-:S05]  /*23c0*/  LEA R3, R3, R38, 0x2 ;  /* 0x0000002603037211 */ /* 0x004fca00078e10ff */
[----:B------:R-:W-:-:S05]  /*23d0*/  IMAD.WIDE R10, R3, 0x4, R10 ;  /* 0x00000004030a7825 */ /* 0x000fca00078e020a */
[----:B---3--:R1:W-:Y:S01]  /*23e0*/  STG.E desc[UR18][R10.64], R9 ;  /* 0x000000090a007986 */ /* 0x0083e2000c101912 */
[----:B------:R-:W-:Y:S05]  /*23f0*/  @!P0 BRA `(.L_x_13) ;  /* 0x00000000002c8947 */ /* 0x000fea0003800000 */
[----:B------:R-:W2:Y:S01]  /*2400*/  LDG.E R0, desc[UR18][R28.64] ;  /* 0x000000121c007981 */ /* 0x000ea2000c1e1900 */
[----:B------:R-:W0:Y:S03]  /*2410*/  LDCU UR4, c[0x0][0x414] ;  /* 0x00008280ff0477ac */ /* 0x000e260008000800 */
[----:B------:R-:W3:Y:S04]  /*2420*/  LDG.E R3, desc[UR18][R26.64] ;  /* 0x000000121a037981 */ /* 0x000ee8000c1e1900 */
[----:B-1----:R-:W4:Y:S04]  /*2430*/  LDG.E R5, desc[UR18][R24.64] ;  /* 0x0000001218057981 */ /* 0x002f28000c1e1900 */
[----:B------:R-:W5:Y:S01]  /*2440*/  LDG.E R7, desc[UR18][R22.64] ;  /* 0x0000001216077981 */ /* 0x000f62000c1e1900 */
[----:B0-----:R-:W-:-:S05]  /*2450*/  I2FP.F32.S32 R9, UR4 ;  /* 0x0000000400097c45 */ /* 0x001fca0008201400 */
[----:B--2---:R-:W-:-:S04]  /*2460*/  FADD R0, R9, -R0 ;  /* 0x8000000009007221 */ /* 0x004fc80000000000 */
[----:B---3--:R-:W-:-:S04]  /*2470*/  FADD R0, R0, -R3 ;  /* 0x8000000300007221 */ /* 0x008fc80000000000 */
[----:B----4-:R-:W-:-:S04]  /*2480*/  FADD R0, R0, -R5 ;  /* 0x8000000500007221 */ /* 0x010fc80000000000 */
[----:B-----5:R-:W-:-:S05]  /*2490*/  FADD R7, R0, -R7 ;  /* 0x8000000700077221 */ /* 0x020fca0000000000 */
[----:B------:R0:W-:Y:S02]  /*24a0*/  STG.E desc[UR18][R20.64], R7 ;  /* 0x0000000714007986 */ /* 0x0001e4000c101912 */
.L_x_13:
[----:B------:R-:W-:Y:S05]  /*24b0*/  BSYNC.RECONVERGENT B0 ;  /* 0x0000000000007941 */ /* 0x000fea0003800200 */
.L_x_12:
[----:B------:R-:W-:Y:S05]  /*24c0*/  @P1 EXIT ;  /* 0x000000000000194d */ /* 0x000fea0003800000 */
[----:B------:R-:W2:Y:S01]  /*24d0*/  LDG.E R28, desc[UR18][R28.64] ;  /* 0x000000121c1c7981 */ /* 0x000ea2000c1e1900 */
[----:B------:R-:W2:Y:S03]  /*24e0*/  LDCU UR4, c[0x0][0x410] ;  /* 0x00008200ff0477ac */ /* 0x000ea60008000800 */
[----:B------:R-:W3:Y:S04]  /*24f0*/  LDG.E R27, desc[UR18][R26.64] ;  /* 0x000000121a1b7981 */ /* 0x000ee8000c1e1900 */
[----:B------:R-:W4:Y:S04]  /*2500*/  LDG.E R23, desc[UR18][R22.64] ;  /* 0x0000001216177981 */ /* 0x000f28000c1e1900 */
[----:B------:R-:W5:Y:S01]  /*2510*/  LDG.E R3, desc[UR18][R20.64] ;  /* 0x0000001214037981 */ /* 0x000f62000c1e1900 */
[----:B--2---:R-:W-:-:S04]  /*2520*/  FADD R0, -R28, UR4 ;  /* 0x000000041c007e21 */ /* 0x004fc80008000100 */
[----:B---3--:R-:W-:-:S04]  /*2530*/  FADD R0, R0, -R27 ;  /* 0x8000001b00007221 */ /* 0x008fc80000000000 */
[----:B----4-:R-:W-:-:S04]  /*2540*/  FADD R0, R0, -R23 ;  /* 0x8000001700007221 */ /* 0x010fc80000000000 */
[----:B-----5:R-:W-:-:S05]  /*2550*/  FADD R3, R0, -R3 ;  /* 0x8000000300037221 */ /* 0x020fca0000000000 */
[----:B------:R-:W-:Y:S01]  /*2560*/  STG.E desc[UR18][R24.64], R3 ;  /* 0x0000000318007986 */ /* 0x000fe2000c101912 */
[----:B------:R-:W-:Y:S05]  /*2570*/  EXIT ;  /* 0x000000000000794d */ /* 0x000fea0003800000 */
        .weak           $__internal_0_$__cuda_sm20_div_rn_f64_full
        .type           $__internal_0_$__cuda_sm20_div_rn_f64_full,@function
        .size           $__internal_0_$__cuda_sm20_div_rn_f64_full,($__internal_1_$__cuda_sm3x_div_rn_noftz_f32_slowpath - $__internal_0_$__cuda_sm20_div_rn_f64_full)
$__internal_0_$__cuda_sm20_div_rn_f64_full:
[C---:B------:R-:W-:Y:S01]  /*2580*/  FSETP.GEU.AND P0, PT, |R43|.reuse, 1.469367938527859385e-39, PT ;  /* 0x001000002b00780b */ /* 0x040fe20003f0e200 */
[----:B------:R-:W-:Y:S01]  /*2590*/  BSSY.RECONVERGENT B1, `(.L_x_14) ;  /* 0x0000057000017945 */ /* 0x000fe20003800200 */
[----:B------:R-:W-:Y:S02]  /*25a0*/  LOP3.LUT R40, R43, 0x800fffff, RZ, 0xc0, !PT ;  /* 0x800fffff2b287812 */ /* 0x000fe400078ec0ff */
[----:B------:R-:W-:Y:S02]  /*25b0*/  MOV R46, 0x1 ;  /* 0x00000001002e7802 */ /* 0x000fe40000000f00 */
[----:B------:R-:W-:Y:S02]  /*25c0*/  LOP3.LUT R41, R40, 0x3ff00000, RZ, 0xfc, !PT ;  /* 0x3ff0000028297812 */ /* 0x000fe400078efcff */
[----:B------:R-:W-:Y:S02]  /*25d0*/  MOV R40, R42 ;  /* 0x0000002a00287202 */ /* 0x000fe40000000f00 */
[----:B------:R-:W-:-:S02]  /*25e0*/  FSETP.GEU.AND P2, PT, |R45|, 1.469367938527859385e-39, PT ;  /* 0x001000002d00780b */ /* 0x000fc40003f4e200 */
[----:B------:R-:W-:Y:S01]  /*25f0*/  LOP3.LUT R7, R45, 0x7ff00000, RZ, 0xc0, !PT ;  /* 0x7ff000002d077812 */ /* 0x000fe200078ec0ff */
[----:B------:R-:W-:Y:S01]  /*2600*/  @!P0 DMUL R40, R42, 8.98846567431157953865e+307 ;  /* 0x7fe000002a288828 */ /* 0x000fe20000000000 */
[----:B------:R-:W-:-:S04]  /*2610*/  LOP3.LUT R56, R43, 0x7ff00000, RZ, 0xc0, !PT ;  /* 0x7ff000002b387812 */ /* 0x000fc800078ec0ff */
[----:B------:R-:W-:Y:S01]  /*2620*/  ISETP.GE.U32.AND P1, PT, R7, R56, PT ;  /* 0x000000380700720c */ /* 0x000fe20003f26070 */
[----:B------:R-:W0:Y:S04]  /*2630*/  MUFU.RCP64H R47, R41 ;  /* 0x00000029002f7308 */ /* 0x000e280000001800 */
[----:B------:R-:W-:Y:S02]  /*2640*/  @!P2 LOP3.LUT R48, R43, 0x7ff00000, RZ, 0xc0, !PT ;  /* 0x7ff000002b30a812 */ /* 0x000fe400078ec0ff */
[----:B------:R-:W-:Y:S02]  /*2650*/  @!P0 LOP3.LUT R56, R41, 0x7ff00000, RZ, 0xc0, !PT ;  /* 0x7ff0000029388812 */ /* 0x000fe400078ec0ff */
[----:B------:R-:W-:Y:S02]  /*2660*/  @!P2 ISETP.GE.U32.AND P3, PT, R7, R48, PT ;  /* 0x000000300700a20c */ /* 0x000fe40003f66070 */
[----:B------:R-:W-:-:S04]  /*2670*/  MOV R48, 0x1ca00000 ;  /* 0x1ca0000000307802 */ /* 0x000fc80000000f00 */
[----:B------:R-:W-:Y:S01]  /*2680*/  @!P2 SEL R49, R48, 0x63400000, !P3 ;  /* 0x634000003031a807 */ /* 0x000fe20005800000 */
[----:B0-----:R-:W-:-:S03]  /*2690*/  DFMA R50, R46, -R40, 1 ;  /* 0x3ff000002e32742b */ /* 0x001fc60000000828 */
[----:B------:R-:W-:-:S04]  /*26a0*/  @!P2 LOP3.LUT R52, R49, 0x80000000, R45, 0xf8, !PT ;  /* 0x800000003134a812 */ /* 0x000fc800078ef82d */
[----:B------:R-:W-:Y:S02]  /*26b0*/  @!P2 LOP3.LUT R53, R52, 0x100000, RZ, 0xfc, !PT ;  /* 0x001000003435a812 */ /* 0x000fe400078efcff */
[----:B------:R-:W-:Y:S01]  /*26c0*/  @!P2 MOV R52, RZ ;  /* 0x000000ff0034a202 */ /* 0x000fe20000000f00 */
[----:B------:R-:W-:-:S08]  /*26d0*/  DFMA R50, R50, R50, R50 ;  /* 0x000000323232722b */ /* 0x000fd00000000032 */
[----:B------:R-:W-:Y:S01]  /*26e0*/  DFMA R50, R46, R50, R46 ;  /* 0x000000322e32722b */ /* 0x000fe2000000002e */
[----:B------:R-:W-:Y:S02]  /*26f0*/  SEL R47, R48, 0x63400000, !P1 ;  /* 0x63400000302f7807 */ /* 0x000fe40004800000 */
[----:B------:R-:W-:Y:S02]  /*2700*/  MOV R46, R44 ;  /* 0x0000002c002e7202 */ /* 0x000fe40000000f00 */
[----:B------:R-:W-:-:S03]  /*2710*/  LOP3.LUT R47, R47, 0x800fffff, R45, 0xf8, !PT ;  /* 0x800fffff2f2f7812 */ /* 0x000fc600078ef82d */
[----:B------:R-:W-:-:S03]  /*2720*/  DFMA R48, R50, -R40, 1 ;  /* 0x3ff000003230742b */ /* 0x000fc60000000828 */
[----:B------:R-:W-:-:S05]  /*2730*/  @!P2 DFMA R46, R46, 2, -R52 ;  /* 0x400000002e2ea82b */ /* 0x000fca0000000834 */
[----:B------:R-:W-:-:S08]  /*2740*/  DFMA R48, R50, R48, R50 ;  /* 0x000000303230722b */ /* 0x000fd00000000032 */
[----:B------:R-:W-:-:S08]  /*2750*/  DMUL R50, R48, R46 ;  /* 0x0000002e30327228 */ /* 0x000fd00000000000 */
[----:B------:R-:W-:-:S08]  /*2760*/  DFMA R52, R50, -R40, R46 ;  /* 0x800000283234722b */ /* 0x000fd0000000002e */
[----:B------:R-:W-:Y:S01]  /*2770*/  DFMA R52, R48, R52, R50 ;  /* 0x000000343034722b */ /* 0x000fe20000000032 */
[----:B------:R-:W-:Y:S02]  /*2780*/  MOV R51, R7 ;  /* 0x0000000700337202 */ /* 0x000fe40000000f00 */
[----:B------:R-:W-:Y:S02]  /*2790*/  @!P2 LOP3.LUT R51, R47, 0x7ff00000, RZ, 0xc0, !PT ;  /* 0x7ff000002f33a812 */ /* 0x000fe400078ec0ff */
[----:B------:R-:W-:Y:S02]  /*27a0*/  IADD3 R49, PT, PT, R56, -0x1, RZ ;  /* 0xffffffff38317810 */ /* 0x000fe40007ffe0ff */
[----:B------:R-:W-:-:S04]  /*27b0*/  IADD3 R48, PT, PT, R51, -0x1, RZ ;  /* 0xffffffff33307810 */ /* 0x000fc80007ffe0ff */
[----:B------:R-:W-:-:S04]  /*27c0*/  ISETP.GT.U32.AND P0, PT, R48, 0x7feffffe, PT ;  /* 0x7feffffe3000780c */ /* 0x000fc80003f04070 */
[----:B------:R-:W-:-:S13]  /*27d0*/  ISETP.GT.U32.OR P0, PT, R49, 0x7feffffe, P0 ;  /* 0x7feffffe3100780c */ /* 0x000fda0000704470 */
[----:B------:R-:W-:Y:S05]  /*27e0*/  @P0 BRA `(.L_x_15) ;  /* 0x0000000000700947 */ /* 0x000fea0003800000 */
[----:B------:R-:W-:Y:S02]  /*27f0*/  LOP3.LUT R48, R43, 0x7ff00000, RZ, 0xc0, !PT ;  /* 0x7ff000002b307812 */ /* 0x000fe400078ec0ff */
[----:B------:R-:W-:Y:S02]  /*2800*/  MOV R45, 0x1ca00000 ;  /* 0x1ca00000002d7802 */ /* 0x000fe40000000f00 */
[CC--:B------:R-:W-:Y:S02]  /*2810*/  VIADDMNMX R44, R7.reuse, -R48.reuse, 0xb9600000, !PT ;  /* 0xb9600000072c7446 */ /* 0x0c0fe40007800930 */
[----:B------:R-:W-:Y:S02]  /*2820*/  ISETP.GE.U32.AND P0, PT, R7, R48, PT ;  /* 0x000000300700720c */ /* 0x000fe40003f06070 */
[----:B------:R-:W-:Y:S02]  /*2830*/  VIMNMX R7, PT, PT, R44, 0x46a00000, PT ;  /* 0x46a000002c077848 */ /* 0x000fe40003fe0100 */
[----:B------:R-:W-:-:S04]  /*2840*/  SEL R44, R45, 0x63400000, !P0 ;  /* 0x634000002d2c7807 */ /* 0x000fc80004000000 */
[----:B------:R-:W-:Y:S02]  /*2850*/  IADD3 R7, PT, PT, -R44, R7, RZ ;  /* 0x000000072c077210 */ /* 0x000fe40007ffe1ff */
[----:B------:R-:W-:Y:S02]  /*2860*/  MOV R44, RZ ;  /* 0x000000ff002c7202 */ /* 0x000fe40000000f00 */
[----:B------:R-:W-:-:S06]  /*2870*/  IADD3 R45, PT, PT, R7, 0x7fe00000, RZ ;  /* 0x7fe00000072d7810 */ /* 0x000fcc0007ffe0ff */
[----:B------:R-:W-:-:S10]  /*2880*/  DMUL R48, R52, R44 ;  /* 0x0000002c34307228 */ /* 0x000fd40000000000 */
[----:B------:R-:W-:-:S13]  /*2890*/  FSETP.GTU.AND P0, PT, |R49|, 1.469367938527859385e-39, PT ;  /* 0x001000003100780b */ /* 0x000fda0003f0c200 */
[----:B------:R-:W-:Y:S05]  /*28a0*/  @P0 BRA `(.L_x_16) ;  /* 0x0000000000940947 */ /* 0x000fea0003800000 */
[----:B------:R-:W-:Y:S01]  /*28b0*/  DFMA R40, R52, -R40, R46 ;  /* 0x800000283428722b */ /* 0x000fe2000000002e */
[----:B------:R-:W-:-:S09]  /*28c0*/  MOV R44, RZ ;  /* 0x000000ff002c7202 */ /* 0x000fd20000000f00 */
[C---:B------:R-:W-:Y:S02]  /*28d0*/  FSETP.NEU.AND P0, PT, R41.reuse, RZ, PT ;  /* 0x000000ff2900720b */ /* 0x040fe40003f0d000 */
[----:B------:R-:W-:-:S04]  /*28e0*/  LOP3.LUT R43, R41, 0x80000000, R43, 0x48, !PT ;  /* 0x80000000292b7812 */ /* 0x000fc800078e482b */
[----:B------:R-:W-:-:S07]  /*28f0*/  LOP3.LUT R45, R43, R45, RZ, 0xfc, !PT ;  /* 0x0000002d2b2d7212 */ /* 0x000fce00078efcff */
[----:B------:R-:W-:Y:S05]  /*2900*/  @!P0 BRA `(.L_x_16) ;  /* 0x00000000007c8947 */ /* 0x000fea0003800000 */
[C---:B------:R-:W-:Y:S01]  /*2910*/  IADD3 R41, PT, PT, -R7.reuse, RZ, RZ ;  /* 0x000000ff07297210 */ /* 0x040fe20007ffe1ff */
[----:B------:R-:W-:Y:S01]  /*2920*/  DMUL.RP R44, R52, R44 ;  /* 0x0000002c342c7228 */ /* 0x000fe20000008000 */
[----:B------:R-:W-:Y:S02]  /*2930*/  MOV R40, RZ ;  /* 0x000000ff00287202 */ /* 0x000fe40000000f00 */
[----:B------:R-:W-:-:S04]  /*2940*/  IADD3 R7, PT, PT, -R7, -0x43300000, RZ ;  /* 0xbcd0000007077810 */ /* 0x000fc80007ffe1ff */
[----:B------:R-:W-:-:S03]  /*2950*/  DFMA R40, R48, -R40, R52 ;  /* 0x800000283028722b */ /* 0x000fc60000000034 */
[----:B------:R-:W-:-:S07]  /*2960*/  LOP3.LUT R43, R45, R43, RZ, 0x3c, !PT ;  /* 0x0000002b2d2b7212 */ /* 0x000fce00078e3cff */
[----:B------:R-:W-:-:S04]  /*2970*/  FSETP.NEU.AND P0, PT, |R41|, R7, PT ;  /* 0x000000072900720b */ /* 0x000fc80003f0d200 */
[----:B------:R-:W-:Y:S02]  /*2980*/  FSEL R48, R44, R48, !P0 ;  /* 0x000000302c307208 */ /* 0x000fe40004000000 */
[----:B------:R-:W-:Y:S01]  /*2990*/  FSEL R49, R43, R49, !P0 ;  /* 0x000000312b317208 */ /* 0x000fe20004000000 */
[----:B------:R-:W-:Y:S06]  /*29a0*/  BRA `(.L_x_16) ;  /* 0x0000000000547947 */ /* 0x000fec0003800000 */
.L_x_15:
[----:B------:R-:W-:-:S14]  /*29b0*/  DSETP.NAN.AND P0, PT, R44, R44, PT ;  /* 0x0000002c2c00722a */ /* 0x000fdc0003f08000 */
[----:B------:R-:W-:Y:S05]  /*29c0*/  @P0 BRA `(.L_x_17) ;  /* 0x0000000000440947 */ /* 0x000fea0003800000 */
[----:B------:R-:W-:-:S14]  /*29d0*/  DSETP.NAN.AND P0, PT, R42, R42, PT ;  /* 0x0000002a2a00722a */ /* 0x000fdc0003f08000 */
[----:B------:R-:W-:Y:S05]  /*29e0*/  @P0 BRA `(.L_x_18) ;  /* 0x0000000000300947 */ /* 0x000fea0003800000 */
[----:B------:R-:W-:Y:S02]  /*29f0*/  ISETP.NE.AND P0, PT, R51, R56, PT ;  /* 0x000000383300720c */ /* 0x000fe40003f05270 */
[----:B------:R-:W-:Y:S02]  /*2a00*/  MOV R48, 0x0 ;  /* 0x0000000000307802 */ /* 0x000fe40000000f00 */
[----:B------:R-:W-:-:S09]  /*2a10*/  MOV R49, 0xfff80000 ;  /* 0xfff8000000317802 */ /* 0x000fd20000000f00 */
[----:B------:R-:W-:Y:S05]  /*2a20*/  @!P0 BRA `(.L_x_16) ;  /* 0x0000000000348947 */ /* 0x000fea0003800000 */
[----:B------:R-:W-:Y:S02]  /*2a30*/  ISETP.NE.AND P0, PT, R51, 0x7ff00000, PT ;  /* 0x7ff000003300780c */ /* 0x000fe40003f05270 */
[----:B------:R-:W-:Y:S02]  /*2a40*/  LOP3.LUT R49, R45, 0x80000000, R43, 0x48, !PT ;  /* 0x800000002d317812 */ /* 0x000fe400078e482b */
[----:B------:R-:W-:-:S13]  /*2a50*/  ISETP.EQ.OR P0, PT, R56, RZ, !P0 ;  /* 0x000000ff3800720c */ /* 0x000fda0004702670 */
[----:B------:R-:W-:Y:S02]  /*2a60*/  @P0 LOP3.LUT R7, R49, 0x7ff00000, RZ, 0xfc, !PT ;  /* 0x7ff0000031070812 */ /* 0x000fe400078efcff */
[----:B------:R-:W-:Y:S02]  /*2a70*/  @!P0 MOV R48, RZ ;  /* 0x000000ff00308202 */ /* 0x000fe40000000f00 */
[----:B------:R-:W-:Y:S02]  /*2a80*/  @P0 MOV R48, RZ ;  /* 0x000000ff00300202 */ /* 0x000fe40000000f00 */
[----:B------:R-:W-:Y:S01]  /*2a90*/  @P0 MOV R49, R7 ;  /* 0x0000000700310202 */ /* 0x000fe20000000f00 */
[----:B------:R-:W-:Y:S06]  /*2aa0*/  BRA `(.L_x_16) ;  /* 0x0000000000147947 */ /* 0x000fec0003800000 */
.L_x_18:
[----:B------:R-:W-:Y:S02]  /*2ab0*/  LOP3.LUT R49, R43, 0x80000, RZ, 0xfc, !PT ;  /* 0x000800002b317812 */ /* 0x000fe400078efcff */
[----:B------:R-:W-:Y:S01]  /*2ac0*/  MOV R48, R42 ;  /* 0x0000002a00307202 */ /* 0x000fe20000000f00 */
[----:B------:R-:W-:Y:S06]  /*2ad0*/  BRA `(.L_x_16) ;  /* 0x0000000000087947 */ /* 0x000fec0003800000 */
.L_x_17:
[----:B------:R-:W-:Y:S02]  /*2ae0*/  LOP3.LUT R49, R45, 0x80000, RZ, 0xfc, !PT ;  /* 0x000800002d317812 */ /* 0x000fe400078efcff */
[----:B------:R-:W-:-:S07]  /*2af0*/  MOV R48, R44 ;  /* 0x0000002c00307202 */ /* 0x000fce0000000f00 */
.L_x_16:
[----:B------:R-:W-:Y:S05]  /*2b00*/  BSYNC.RECONVERGENT B1 ;  /* 0x0000000000017941 */ /* 0x000fea0003800200 */
.L_x_14:
[----:B------:R-:W-:Y:S01]  /*2b10*/  HFMA2 R41, -RZ, RZ, 0, 0 ;  /* 0x00000000ff297431 */ /* 0x000fe200000001ff */
[----:B------:R-:W-:-:S04]  /*2b20*/  MOV R40, R0 ;  /* 0x0000000000287202 */ /* 0x000fc80000000f00 */
[----:B------:R-:W-:Y:S05]  /*2b30*/  RET.REL.NODEC R40 `(_Z8timestepPfS_S_S_S_S_S_S_S_S_S_iiPiS0_S0_S0_S_S_fiffS0_S0_S0_) ;  /* 0xffffffd428307950 */ /* 0x000fea0003c3ffff */
        .weak           $__internal_1_$__cuda_sm3x_div_rn_noftz_f32_slowpath
        .type           $__internal_1_$__cuda_sm3x_div_rn_noftz_f32_slowpath,@function
        .size           $__internal_1_$__cuda_sm3x_div_rn_noftz_f32_slowpath,(.L_x_32 - $__internal_1_$__cuda_sm3x_div_rn_noftz_f32_slowpath)
$__internal_1_$__cuda_sm3x_div_rn_noftz_f32_slowpath:
[----:B------:R-:W-:Y:S01]  /*2b40*/  SHF.R.U32.HI R38, RZ, 0x17, R5 ;  /* 0x00000017ff267819 */ /* 0x000fe20000011605 */
[----:B------:R-:W-:Y:S01]  /*2b50*/  BSSY.RECONVERGENT B1, `(.L_x_19) ;  /* 0x0000062000017945 */ /* 0x000fe20003800200 */
[----:B------:R-:W-:Y:S02]  /*2b60*/  SHF.R.U32.HI R37, RZ, 0x17, R0 ;  /* 0x00000017ff257819 */ /* 0x000fe40000011600 */
[----:B------:R-:W-:Y:S02]  /*2b70*/  LOP3.LUT R42, R38, 0xff, RZ, 0xc0, !PT ;  /* 0x000000ff262a7812 */ /* 0x000fe400078ec0ff */
[----:B------:R-:W-:Y:S02]  /*2b80*/  LOP3.LUT R40, R37, 0xff, RZ, 0xc0, !PT ;  /* 0x000000ff25287812 */ /* 0x000fe400078ec0ff */
[----:B------:R-:W-:Y:S02]  /*2b90*/  IADD3 R39, PT, PT, R42, -0x1, RZ ;  /* 0xffffffff2a277810 */ /* 0x000fe40007ffe0ff */
[----:B------:R-:W-:-:S02]  /*2ba0*/  IADD3 R38, PT, PT, R40, -0x1, RZ ;  /* 0xffffffff28267810 */ /* 0x000fc40007ffe0ff */
[----:B------:R-:W-:-:S04]  /*2bb0*/  ISETP.GT.U32.AND P0, PT, R39, 0xfd, PT ;  /* 0x000000fd2700780c */ /* 0x000fc80003f04070 */
[----:B------:R-:W-:-:S13]  /*2bc0*/  ISETP.GT.U32.OR P0, PT, R38, 0xfd, P0 ;  /* 0x000000fd2600780c */ /* 0x000fda0000704470 */
[----:B------:R-:W-:Y:S01]  /*2bd0*/  @!P0 MOV R37, RZ ;  /* 0x000000ff00258202 */ /* 0x000fe20000000f00 */
[----:B------:R-:W-:Y:S06]  /*2be0*/  @!P0 BRA `(.L_x_20) ;  /* 0x00000000005c8947 */ /* 0x000fec0003800000 */
[----:B------:R-:W-:Y:S02]  /*2bf0*/  FSETP.GTU.FTZ.AND P0, PT, |R0|, +INF , PT ;  /* 0x7f8000000000780b */ /* 0x000fe40003f1c200 */
[----:B------:R-:W-:-:S04]  /*2c00*/  FSETP.GTU.FTZ.AND P1, PT, |R5|, +INF , PT ;  /* 0x7f8000000500780b */ /* 0x000fc80003f3c200 */
[----:B------:R-:W-:-:S13]  /*2c10*/  PLOP3.LUT P0, PT, P0, P1, PT, 0xf8, 0x8f ;  /* 0x00000000008f781c */ /* 0x000fda0000703f70 */
[----:B------:R-:W-:Y:S05]  /*2c20*/  @P0 BRA `(.L_x_21) ;  /* 0x00000004004c0947 */ /* 0x000fea0003800000 */
[----:B------:R-:W-:-:S13]  /*2c30*/  LOP3.LUT P0, RZ, R5, 0x7fffffff, R0, 0xc8, !PT ;  /* 0x7fffffff05ff7812 */ /* 0x000fda000780c800 */
[----:B------:R-:W-:Y:S05]  /*2c40*/  @!P0 BRA `(.L_x_22) ;  /* 0x00000004003c8947 */ /* 0x000fea0003800000 */
[C---:B------:R-:W-:Y:S02]  /*2c50*/  FSETP.NEU.FTZ.AND P1, PT, |R0|.reuse, +INF , PT ;  /* 0x7f8000000000780b */ /* 0x040fe40003f3d200 */
[----:B------:R-:W-:Y:S02]  /*2c60*/  FSETP.NEU.FTZ.AND P2, PT, |R5|, +INF , PT ;  /* 0x7f8000000500780b */ /* 0x000fe40003f5d200 */
[----:B------:R-:W-:-:S11]  /*2c70*/  FSETP.NEU.FTZ.AND P0, PT, |R0|, +INF , PT ;  /* 0x7f8000000000780b */ /* 0x000fd60003f1d200 */
[----:B------:R-:W-:Y:S05]  /*2c80*/  @!P2 BRA !P1, `(.L_x_22) ;  /* 0x00000004002ca947 */ /* 0x000fea0004800000 */
[----:B------:R-:W-:-:S04]  /*2c90*/  LOP3.LUT P1, RZ, R0, 0x7fffffff, RZ, 0xc0, !PT ;  /* 0x7fffffff00ff7812 */ /* 0x000fc8000782c0ff */
[----:B------:R-:W-:-:S13]  /*2ca0*/  PLOP3.LUT P1, PT, P2, P1, PT, 0x2f, 0xf2 ;  /* 0x0000000000f2781c */ /* 0x000fda0001722577 */
[----:B------:R-:W-:Y:S05]  /*2cb0*/  @P1 BRA `(.L_x_23) ;  /* 0x0000000400181947 */ /* 0x000fea0003800000 */
[----:B------:R-:W-:-:S04]  /*2cc0*/  LOP3.LUT P1, RZ, R5, 0x7fffffff, RZ, 0xc0, !PT ;  /* 0x7fffffff05ff7812 */ /* 0x000fc8000782c0ff */
[----:B------:R-:W-:-:S13]  /*2cd0*/  PLOP3.LUT P0, PT, P0, P1, PT, 0x2f, 0xf2 ;  /* 0x0000000000f2781c */ /* 0x000fda0000702577 */
[----:B------:R-:W-:Y:S05]  /*2ce0*/  @P0 BRA `(.L_x_24) ;  /* 0x0000000400000947 */ /* 0x000fea0003800000 */
[----:B------:R-:W-:Y:S02]  /*2cf0*/  ISETP.GE.AND P0, PT, R38, RZ, PT ;  /* 0x000000ff2600720c */ /* 0x000fe40003f06270 */
[----:B------:R-:W-:-:S11]  /*2d00*/  ISETP.GE.AND P1, PT, R39, RZ, PT ;  /* 0x000000ff2700720c */ /* 0x000fd60003f26270 */
[----:B------:R-:W-:Y:S01]  /*2d10*/  @P0 MOV R37, RZ ;  /* 0x000000ff00250202 */ /* 0x000fe20000000f00 */
[----:B------:R-:W-:Y:S01]  /*2d20*/  @!P0 FFMA R0, R0, 1.84467440737095516160e+19, RZ ;  /* 0x5f80000000008823 */ /* 0x000fe200000000ff */
[----:B------:R-:W-:Y:S01]  /*2d30*/  @!P0 MOV R37, 0xffffffc0 ;  /* 0xffffffc000258802 */ /* 0x000fe20000000f00 */
[----:B------:R-:W-:-:S03]  /*2d40*/  @!P1 FFMA R5, R5, 1.84467440737095516160e+19, RZ ;  /* 0x5f80000005059823 */ /* 0x000fc600000000ff */
[----:B------:R-:W-:-:S07]  /*2d50*/  @!P1 IADD3 R37, PT, PT, R37, 0x40, RZ ;  /* 0x0000004025259810 */ /* 0x000fce0007ffe0ff */
.L_x_20:
[----:B------:R-:W-:Y:S01]  /*2d60*/  LEA R38, R42, 0xc0800000, 0x17 ;  /* 0xc08000002a267811 */ /* 0x000fe200078eb8ff */
[----:B------:R-:W-:Y:S03]  /*2d70*/  BSSY.RECONVERGENT B2, `(.L_x_25) ;  /* 0x0000036000027945 */ /* 0x000fe60003800200 */
[----:B------:R-:W-:Y:S02]  /*2d80*/  IADD3 R38, PT, PT, -R38, R5, RZ ;  /* 0x0000000526267210 */ /* 0x000fe40007ffe1ff */
[----:B------:R-:W-:Y:S02]  /*2d90*/  IADD3 R5, PT, PT, R40, -0x7f, RZ ;  /* 0xffffff8128057810 */ /* 0x000fe40007ffe0ff */
[----:B------:R0:W1:Y:S01]  /*2da0*/  MUFU.RCP R39, R38 ;  /* 0x0000002600277308 */ /* 0x0000620000001000 */
[----:B------:R-:W-:Y:S02]  /*2db0*/  FADD.FTZ R41, -R38, -RZ ;  /* 0x800000ff26297221 */ /* 0x000fe40000010100 */
[C---:B------:R-:W-:Y:S01]  /*2dc0*/  IMAD R0, R5.reuse, -0x800000, R0 ;  /* 0xff80000005007824 */ /* 0x040fe200078e0200 */
[----:B0-----:R-:W-:-:S04]  /*2dd0*/  IADD3 R38, PT, PT, R5, 0x7f, -R42 ;  /* 0x0000007f05267810 */ /* 0x001fc80007ffe82a */
[----:B------:R-:W-:Y:S01]  /*2de0*/  IADD3 R38, PT, PT, R38, R37, RZ ;  /* 0x0000002526267210 */ /* 0x000fe20007ffe0ff */
[----:B-1----:R-:W-:-:S04]  /*2df0*/  FFMA R40, R39, R41, 1 ;  /* 0x3f80000027287423 */ /* 0x002fc80000000029 */
[----:B------:R-:W-:-:S04]  /*2e00*/  FFMA R44, R39, R40, R39 ;  /* 0x00000028272c7223 */ /* 0x000fc80000000027 */
[----:B------:R-:W-:-:S04]  /*2e10*/  FFMA R39, R0, R44, RZ ;  /* 0x0000002c00277223 */ /* 0x000fc800000000ff */
[----:B------:R-:W-:-:S04]  /*2e20*/  FFMA R40, R41, R39, R0 ;  /* 0x0000002729287223 */ /* 0x000fc80000000000 */
[----:B------:R-:W-:-:S04]  /*2e30*/  FFMA R39, R44, R40, R39 ;  /* 0x000000282c277223 */ /* 0x000fc80000000027 */
[----:B------:R-:W-:-:S04]  /*2e40*/  FFMA R40, R41, R39, R0 ;  /* 0x0000002729287223 */ /* 0x000fc80000000000 */
[----:B------:R-:W-:-:S05]  /*2e50*/  FFMA R0, R44, R40, R39 ;  /* 0x000000282c007223 */ /* 0x000fca0000000027 */
[----:B------:R-:W-:-:S04]  /*2e60*/  SHF.R.U32.HI R5, RZ, 0x17, R0 ;  /* 0x00000017ff057819 */ /* 0x000fc80000011600 */
[----:B------:R-:W-:-:S04]  /*2e70*/  LOP3.LUT R5, R5, 0xff, RZ, 0xc0, !PT ;  /* 0x000000ff05057812 */ /* 0x000fc800078ec0ff */
[----:B------:R-:W-:-:S04]  /*2e80*/  IADD3 R41, PT, PT, R5, R38, RZ ;  /* 0x0000002605297210 */ /* 0x000fc80007ffe0ff */
[----:B------:R-:W-:-:S04]  /*2e90*/  IADD3 R5, PT, PT, R41, -0x1, RZ ;  /* 0xffffffff29057810 */ /* 0x000fc80007ffe0ff */
[----:B------:R-:W-:-:S13]  /*2ea0*/  ISETP.GE.U32.AND P0, PT, R5, 0xfe, PT ;  /* 0x000000fe0500780c */ /* 0x000fda0003f06070 */
[----:B------:R-:W-:Y:S05]  /*2eb0*/  @!P0 BRA `(.L_x_26) ;  /* 0x0000000000808947 */ /* 0x000fea0003800000 */
[----:B------:R-:W-:-:S13]  /*2ec0*/  ISETP.GT.AND P0, PT, R41, 0xfe, PT ;  /* 0x000000fe2900780c */ /* 0x000fda0003f04270 */
[----:B------:R-:W-:Y:S05]  /*2ed0*/  @P0 BRA `(.L_x_27) ;  /* 0x00000000006c0947 */ /* 0x000fea0003800000 */
[----:B------:R-:W-:-:S13]  /*2ee0*/  ISETP.GE.AND P0, PT, R41, 0x1, PT ;  /* 0x000000012900780c */ /* 0x000fda0003f06270 */
[----:B------:R-:W-:Y:S05]  /*2ef0*/  @P0 BRA `(.L_x_28) ;  /* 0x0000000000740947 */ /* 0x000fea0003800000 */
[----:B------:R-:W-:Y:S02]  /*2f00*/  ISETP.GE.AND P0, PT, R41, -0x18, PT ;  /* 0xffffffe82900780c */ /* 0x000fe40003f06270 */
[----:B------:R-:W-:-:S11]  /*2f10*/  LOP3.LUT R0, R0, 0x80000000, RZ, 0xc0, !PT ;  /* 0x8000000000007812 */ /* 0x000fd600078ec0ff */
[----:B------:R-:W-:Y:S05]  /*2f20*/  @!P0 BRA `(.L_x_28) ;  /* 0x0000000000688947 */ /* 0x000fea0003800000 */
[CCC-:B------:R-:W-:Y:S01]  /*2f30*/  FFMA.RZ R5, R44.reuse, R40.reuse, R39.reuse ;  /* 0x000000282c057223 */ /* 0x1c0fe2000000c027 */
[CCC-:B------:R-:W-:Y:S01]  /*2f40*/  FFMA.RM R38, R44.reuse, R40.reuse, R39.reuse ;  /* 0x000000282c267223 */ /* 0x1c0fe20000004027 */
[C---:B------:R-:W-:Y:S02]  /*2f50*/  ISETP.NE.AND P2, PT, R41.reuse, RZ, PT ;  /* 0x000000ff2900720c */ /* 0x040fe40003f45270 */
[----:B------:R-:W-:Y:S02]  /*2f60*/  ISETP.NE.AND P1, PT, R41, RZ, PT ;  /* 0x000000ff2900720c */ /* 0x000fe40003f25270 */
[----:B------:R-:W-:Y:S01]  /*2f70*/  LOP3.LUT R37, R5, 0x7fffff, RZ, 0xc0, !PT ;  /* 0x007fffff05257812 */ /* 0x000fe200078ec0ff */
[----:B------:R-:W-:Y:S01]  /*2f80*/  FFMA.RP R5, R44, R40, R39 ;  /* 0x000000282c057223 */ /* 0x000fe20000008027 */
[----:B------:R-:W-:Y:S02]  /*2f90*/  IADD3 R40, PT, PT, R41, 0x20, RZ ;  /* 0x0000002029287810 */ /* 0x000fe40007ffe0ff */
[----:B------:R-:W-:-:S02]  /*2fa0*/  LOP3.LUT R37, R37, 0x800000, RZ, 0xfc, !PT ;  /* 0x0080000025257812 */ /* 0x000fc400078efcff */
[----:B------:R-:W-:Y:S02]  /*2fb0*/  IADD3 R39, PT, PT, -R41, RZ, RZ ;  /* 0x000000ff29277210 */ /* 0x000fe40007ffe1ff */
[----:B------:R-:W-:Y:S02]  /*2fc0*/  SHF.L.U32 R40, R37, R40, RZ ;  /* 0x0000002825287219 */ /* 0x000fe400000006ff */
[----:B------:R-:W-:Y:S02]  /*2fd0*/  FSETP.NEU.FTZ.AND P0, PT, R5, R38, PT ;  /* 0x000000260500720b */ /* 0x000fe40003f1d000 */
[----:B------:R-:W-:Y:S02]  /*2fe0*/  SEL R38, R39, RZ, P2 ;  /* 0x000000ff27267207 */ /* 0x000fe40001000000 */
[----:B------:R-:W-:Y:S02]  /*2ff0*/  ISETP.NE.AND P1, PT, R40, RZ, P1 ;  /* 0x000000ff2800720c */ /* 0x000fe40000f25270 */
[----:B------:R-:W-:-:S02]  /*3000*/  SHF.R.U32.HI R38, RZ, R38, R37 ;  /* 0x00000026ff267219 */ /* 0x000fc40000011625 */
[----:B------:R-:W-:Y:S02]  /*3010*/  PLOP3.LUT P0, PT, P0, P1, PT, 0xf8, 0x8f ;  /* 0x00000000008f781c */ /* 0x000fe40000703f70 */
[----:B------:R-:W-:Y:S02]  /*3020*/  SHF.R.U32.HI R40, RZ, 0x1, R38 ;  /* 0x00000001ff287819 */ /* 0x000fe40000011626 */
[----:B------:R-:W-:-:S04]  /*3030*/  SEL R5, RZ, 0x1, !P0 ;  /* 0x00000001ff057807 */ /* 0x000fc80004000000 */
[----:B------:R-:W-:-:S04]  /*3040*/  LOP3.LUT R5, R5, 0x1, R40, 0xf8, !PT ;  /* 0x0000000105057812 */ /* 0x000fc800078ef828 */
[----:B------:R-:W-:-:S04]  /*3050*/  LOP3.LUT R5, R5, R38, RZ, 0xc0, !PT ;  /* 0x0000002605057212 */ /* 0x000fc800078ec0ff */
[----:B------:R-:W-:-:S04]  /*3060*/  IADD3 R5, PT, PT, R40, R5, RZ ;  /* 0x0000000528057210 */ /* 0x000fc80007ffe0ff */
[----:B------:R-:W-:Y:S01]  /*3070*/  LOP3.LUT R0, R5, R0, RZ, 0xfc, !PT ;  /* 0x0000000005007212 */ /* 0x000fe200078efcff */
[----:B------:R-:W-:Y:S06]  /*3080*/  BRA `(.L_x_28) ;  /* 0x0000000000107947 */ /* 0x000fec0003800000 */
.L_x_27:
[----:B------:R-:W-:-:S04]  /*3090*/  LOP3.LUT R0, R0, 0x80000000, RZ, 0xc0, !PT ;  /* 0x8000000000007812 */ /* 0x000fc800078ec0ff */
[----:B------:R-:W-:Y:S01]  /*30a0*/  LOP3.LUT R0, R0, 0x7f800000, RZ, 0xfc, !PT ;  /* 0x7f80000000007812 */ /* 0x000fe200078efcff */
[----:B------:R-:W-:Y:S06]  /*30b0*/  BRA `(.L_x_28) ;  /* 0x0000000000047947 */ /* 0x000fec0003800000 */
.L_x_26:
[----:B------:R-:W-:-:S07]  /*30c0*/  LEA R0, R38, R0, 0x17 ;  /* 0x0000000026007211 */ /* 0x000fce00078eb8ff */
.L_x_28:
[----:B------:R-:W-:Y:S05]  /*30d0*/  BSYNC.RECONVERGENT B2 ;  /* 0x0000000000027941 */ /* 0x000fea0003800200 */
.L_x_25:
[----:B------:R-:W-:Y:S05]  /*30e0*/  BRA `(.L_x_29) ;  /* 0x0000000000207947 */ /* 0x000fea0003800000 */
.L_x_24:
[----:B------:R-:W-:-:S04]  /*30f0*/  LOP3.LUT R0, R5, 0x80000000, R0, 0x48, !PT ;  /* 0x8000000005007812 */ /* 0x000fc800078e4800 */
[----:B------:R-:W-:Y:S01]  /*3100*/  LOP3.LUT R0, R0, 0x7f800000, RZ, 0xfc, !PT ;  /* 0x7f80000000007812 */ /* 0x000fe200078efcff */
[----:B------:R-:W-:Y:S06]  /*3110*/  BRA `(.L_x_29) ;  /* 0x0000000000147947 */ /* 0x000fec0003800000 */
.L_x_23:
[----:B------:R-:W-:Y:S01]  /*3120*/  LOP3.LUT R0, R5, 0x80000000, R0, 0x48, !PT ;  /* 0x8000000005007812 */ /* 0x000fe200078e4800 */
[----:B------:R-:W-:Y:S06]  /*3130*/  BRA `(.L_x_29) ;  /* 0x00000000000c7947 */ /* 0x000fec0003800000 */
.L_x_22:
[----:B------:R-:W0:Y:S01]  /*3140*/  MUFU.RSQ R0, -QNAN ;  /* 0xffc0000000007908 */ /* 0x000e220000001400 */
[----:B------:R-:W-:Y:S05]  /*3150*/  BRA `(.L_x_29) ;  /* 0x0000000000047947 */ /* 0x000fea0003800000 */
.L_x_21:
[----:B------:R-:W-:-:S07]  /*3160*/  FADD.FTZ R0, R0, R5 ;  /* 0x0000000500007221 */ /* 0x000fce0000010000 */
.L_x_29:
[----:B------:R-:W-:Y:S05]  /*3170*/  BSYNC.RECONVERGENT B1 ;  /* 0x0000000000017941 */ /* 0x000fea0003800200 */
.L_x_19:
[----:B------:R-:W-:-:S04]  /*3180*/  HFMA2 R37, -RZ, RZ, 0, 0 ;  /* 0x00000000ff257431 */ /* 0x000fc800000001ff */
[----:B0-----:R-:W-:Y:S05]  /*3190*/  RET.REL.NODEC R36 `(_Z8timestepPfS_S_S_S_S_S_S_S_S_S_iiPiS0_S0_S0_S_S_fiffS0_S0_S0_) ;  /* 0xffffffcc24987950 */ /* 0x001fea0003c3ffff */
.L_x_30:
[----:B------:R-:W-:-:S00]  /*31a0*/  BRA `(.L_x_30) ;  /* 0xfffffffc00fc7947 */ /* 0x000fc0000383ffff */
[----:B------:R-:W-:-:S00]  /*31b0*/  NOP ;  /* 0x0000000000007918 */ /* 0x000fc00000000000 */
        /* <DEDUP_REMOVED lines=12> */
.L_x_32:


//--------------------- .nv.shared.reserved.0     --------------------------
	.section	.nv.shared.reserved.0,"aw",@nobits
	.weak		__nv_reservedSMEM_offset_0_alias
	.size		__nv_reservedSMEM_offset_0_alias, 0, 64
	.other		__nv_reservedSMEM_offset_0_alias,@"STO_CUDA_RESERVED_SHARED STV_DEFAULT"
__nv_reservedSMEM_offset_0_alias:
	.zero		0
	.zero		64


//--------------------- .nv.constant0._Z8timestepPfS_S_S_S_S_S_S_S_S_S_iiPiS0_S0_S0_S_S_fiffS0_S0_S0_ --------------------------
	.section	.nv.constant0._Z8timestepPfS_S_S_S_S_S_S_S_S_S_iiPiS0_S0_S0_S_S_fiffS0_S0_S0_,"a",@progbits
	.sectionflags	@""
	.align	4
.nv.constant0._Z8timestepPfS_S_S_S_S_S_S_S_S_S_iiPiS0_S0_S0_S_S_fiffS0_S0_S0_:
	.zero		1080


//--------------------- SYMBOLS --------------------------

	.type		.nv.reservedSmem.offset0,@object
	.size		.nv.reservedSmem.offset0,0x4
